	.target	sm_100a

	.elftype	@"ET_EXEC"


//--------------------- .note.nv.tkinfo           --------------------------
	.section	.note.nv.tkinfo,"",@"SHT_NOTE"
	.sectionflags	@"SHF_NOTE_NV_TKINFO"
	.tkinfo
        /*0018*/ 	.word	0x00000002
        /*0030*/ 	.string	""
        /*0030*/ 	.string	"ptxas"
        /*0030*/ 	.string	"Cuda compilation tools, release 13.0, V13.0.88"
        /*0030*/ 	.string	"Build cuda_13.0.r13.0/compiler.36424714_0"
        /*0030*/ 	.string	"-arch sm_100a -m 64 "



//--------------------- .note.nv.cuinfo           --------------------------
	.section	.note.nv.cuinfo,"",@"SHT_NOTE"
	.sectionflags	@"SHF_NOTE_NV_CUINFO"
        /*0018*/ 	.short	0x0002
        /*001a*/ 	.short	0x0064
        /*001c*/ 	.short	0x0082
	.zero		2


//--------------------- .nv.info                  --------------------------
	.section	.nv.info,"",@"SHT_CUDA_INFO"
	.align	4


	//----- nvinfo : EIATTR_REGCOUNT
	.align		4
        /*0000*/ 	.byte	0x04, 0x2f
        /*0002*/ 	.short	(.L_19 - .L_18)
	.align		4
.L_18:
        /*0004*/ 	.word	index@(_ZN7cutlass13device_kernelINS_4gemm6kernel13GemmUniversalIN4cute5tupleIJiiiiEEENS1_10collective13CollectiveMmaINS1_35MainloopSm100TmaUmmaWarpSpecializedILi13ELi2ELi4ENS5_IJNS4_1CILi2EEENSA_ILi1EEESC_EEEEENS5_IJNSA_ILi128EEESF_NSA_ILi64EEEEEENS_6half_tENS5_IJlSC_lEEESI_SJ_NS4_8TiledMMAINS4_8MMA_AtomIJNS4_26SM100_MMA_F16BF16_2x1SM_SSISI_SI_fLi128ELi128ELNS4_4UMMA5MajorE0ELSO_0ELNSN_7ScaleInE0ELSP_0EEEEEENS4_6LayoutINS5_IJSC_SC_SC_EEENS5_IJNSA_ILi0EEESU_SU_EEEEENS5_IJNS4_10UnderscoreESX_SX_EEEEENS4_18SM100_TMA_2SM_LOADENS4_14ComposedLayoutINS4_7SwizzleILi3ELi4ELi3EEENS4_18smem_ptr_flag_bitsILi16EEENSS_INS5_IJNSA_ILi8EEESG_EEENS5_IJSG_SC_EEEEEEEvNS4_8identityES10_S1A_vS1B_EENS_8epilogue10collective18CollectiveEpilogueINS1D_23Sm100TmaWarpSpecializedILi4ELi2ELi16ELb1ELb0EEEJNS5_IJSG_SF_SG_EEENS5_IJNSS_ISG_SC_EENSS_INS5_IJNSA_ILi16EEESB_EEENS5_IJSC_SG_EEEEEEEESI_SJ_SI_SJ_NS1D_6fusion15FusionCallbacksIS1H_NS1P_17LinearCombinationISI_fSI_fLNS_15FloatRoundStyleE2EEES1I_S1O_JEEENS4_5SM1004TMEM4LOAD26SM100_TMEM_LOAD_32dp32b16xENS4_13SM90_TMA_LOADENS11_INS12_ILi1ELi4ELi3EEES15_NSS_INS5_IJS16_S1K_EEENS5_IJS1K_SC_EEEEEEENS4_39AutoVectorizingCopyWithAssumedAlignmentILi128EEENS4_14SM90_TMA_STOREES24_S26_S26_EEEvvEEEEvNT_6ParamsE)
        /*0008*/ 	.word	0x0000005b


	//----- nvinfo : EIATTR_FRAME_SIZE
	.align		4
.L_19:
        /*000c*/ 	.byte	0x04, 0x11
        /*000e*/ 	.short	(.L_21 - .L_20)
	.align		4
.L_20:
        /*0010*/ 	.word	index@($__internal_2_$__cuda_sm10x_tcgen05_guardrail_trap_unallocated_columns_being_dealloced)
        /*0014*/ 	.word	0x00000000


	//----- nvinfo : EIATTR_FRAME_SIZE
	.align		4
.L_21:
        /*0018*/ 	.byte	0x04, 0x11
        /*001a*/ 	.short	(.L_23 - .L_22)
	.align		4
.L_22:
        /*001c*/ 	.word	index@($__internal_1_$__cuda_sm10x_tcgen05_guardrail_trap_phase_invalid_during_alloc)
        /*0020*/ 	.word	0x00000000


	//----- nvinfo : EIATTR_FRAME_SIZE
	.align		4
.L_23:
        /*0024*/ 	.byte	0x04, 0x11
        /*0026*/ 	.short	(.L_25 - .L_24)
	.align		4
.L_24:
        /*0028*/ 	.word	index@($__internal_0_$__cuda_sm10x_tcgen05_guardrail_trap_col_being_dealloced_not_returned_by_alloc)
        /*002c*/ 	.word	0x00000000


	//----- nvinfo : EIATTR_FRAME_SIZE
	.align		4
.L_25:
        /*0030*/ 	.byte	0x04, 0x11
        /*0032*/ 	.short	(.L_27 - .L_26)
	.align		4
.L_26:
        /*0034*/ 	.word	index@(_ZN7cutlass13device_kernelINS_4gemm6kernel13GemmUniversalIN4cute5tupleIJiiiiEEENS1_10collective13CollectiveMmaINS1_35MainloopSm100TmaUmmaWarpSpecializedILi13ELi2ELi4ENS5_IJNS4_1CILi2EEENSA_ILi1EEESC_EEEEENS5_IJNSA_ILi128EEESF_NSA_ILi64EEEEEENS_6half_tENS5_IJlSC_lEEESI_SJ_NS4_8TiledMMAINS4_8MMA_AtomIJNS4_26SM100_MMA_F16BF16_2x1SM_SSISI_SI_fLi128ELi128ELNS4_4UMMA5MajorE0ELSO_0ELNSN_7ScaleInE0ELSP_0EEEEEENS4_6LayoutINS5_IJSC_SC_SC_EEENS5_IJNSA_ILi0EEESU_SU_EEEEENS5_IJNS4_10UnderscoreESX_SX_EEEEENS4_18SM100_TMA_2SM_LOADENS4_14ComposedLayoutINS4_7SwizzleILi3ELi4ELi3EEENS4_18smem_ptr_flag_bitsILi16EEENSS_INS5_IJNSA_ILi8EEESG_EEENS5_IJSG_SC_EEEEEEEvNS4_8identityES10_S1A_vS1B_EENS_8epilogue10collective18CollectiveEpilogueINS1D_23Sm100TmaWarpSpecializedILi4ELi2ELi16ELb1ELb0EEEJNS5_IJSG_SF_SG_EEENS5_IJNSS_ISG_SC_EENSS_INS5_IJNSA_ILi16EEESB_EEENS5_IJSC_SG_EEEEEEEESI_SJ_SI_SJ_NS1D_6fusion15FusionCallbacksIS1H_NS1P_17LinearCombinationISI_fSI_fLNS_15FloatRoundStyleE2EEES1I_S1O_JEEENS4_5SM1004TMEM4LOAD26SM100_TMEM_LOAD_32dp32b16xENS4_13SM90_TMA_LOADENS11_INS12_ILi1ELi4ELi3EEES15_NSS_INS5_IJS16_S1K_EEENS5_IJS1K_SC_EEEEEEENS4_39AutoVectorizingCopyWithAssumedAlignmentILi128EEENS4_14SM90_TMA_STOREES24_S26_S26_EEEvvEEEEvNT_6ParamsE)
        /*0038*/ 	.word	0x00000000


	//----- nvinfo : EIATTR_MIN_STACK_SIZE
	.align		4
.L_27:
        /*003c*/ 	.byte	0x04, 0x12
        /*003e*/ 	.short	(.L_29 - .L_28)
	.align		4
.L_28:
        /*0040*/ 	.word	index@(_ZN7cutlass13device_kernelINS_4gemm6kernel13GemmUniversalIN4cute5tupleIJiiiiEEENS1_10collective13CollectiveMmaINS1_35MainloopSm100TmaUmmaWarpSpecializedILi13ELi2ELi4ENS5_IJNS4_1CILi2EEENSA_ILi1EEESC_EEEEENS5_IJNSA_ILi128EEESF_NSA_ILi64EEEEEENS_6half_tENS5_IJlSC_lEEESI_SJ_NS4_8TiledMMAINS4_8MMA_AtomIJNS4_26SM100_MMA_F16BF16_2x1SM_SSISI_SI_fLi128ELi128ELNS4_4UMMA5MajorE0ELSO_0ELNSN_7ScaleInE0ELSP_0EEEEEENS4_6LayoutINS5_IJSC_SC_SC_EEENS5_IJNSA_ILi0EEESU_SU_EEEEENS5_IJNS4_10UnderscoreESX_SX_EEEEENS4_18SM100_TMA_2SM_LOADENS4_14ComposedLayoutINS4_7SwizzleILi3ELi4ELi3EEENS4_18smem_ptr_flag_bitsILi16EEENSS_INS5_IJNSA_ILi8EEESG_EEENS5_IJSG_SC_EEEEEEEvNS4_8identityES10_S1A_vS1B_EENS_8epilogue10collective18CollectiveEpilogueINS1D_23Sm100TmaWarpSpecializedILi4ELi2ELi16ELb1ELb0EEEJNS5_IJSG_SF_SG_EEENS5_IJNSS_ISG_SC_EENSS_INS5_IJNSA_ILi16EEESB_EEENS5_IJSC_SG_EEEEEEEESI_SJ_SI_SJ_NS1D_6fusion15FusionCallbacksIS1H_NS1P_17LinearCombinationISI_fSI_fLNS_15FloatRoundStyleE2EEES1I_S1O_JEEENS4_5SM1004TMEM4LOAD26SM100_TMEM_LOAD_32dp32b16xENS4_13SM90_TMA_LOADENS11_INS12_ILi1ELi4ELi3EEES15_NSS_INS5_IJS16_S1K_EEENS5_IJS1K_SC_EEEEEEENS4_39AutoVectorizingCopyWithAssumedAlignmentILi128EEENS4_14SM90_TMA_STOREES24_S26_S26_EEEvvEEEEvNT_6ParamsE)
        /*0044*/ 	.word	0x00000000
.L_29:


//--------------------- .nv.compat                --------------------------
	.section	.nv.compat,"",@"SHT_CUDA_COMPAT_INFO"
	.align	4
        /*0000*/ 	.byte	0x02, 0x09, 0x01, 0x00, 0x02, 0x02, 0x02, 0x00, 0x02, 0x05, 0x05, 0x00, 0x03, 0x07, 0x01, 0x01
        /*0010*/ 	.byte	0x02, 0x03, 0x01, 0x00, 0x02, 0x06, 0x01, 0x00, 0x04, 0x0b, 0x08, 0x00, 0x09, 0x00, 0x00, 0x00
        /*0020*/ 	.byte	0x00, 0x00, 0x00, 0x00


//--------------------- .nv.info._ZN7cutlass13device_kernelINS_4gemm6kernel13GemmUniversalIN4cute5tupleIJiiiiEEENS1_10collective13CollectiveMmaINS1_35MainloopSm100TmaUmmaWarpSpecializedILi13ELi2ELi4ENS5_IJNS4_1CILi2EEENSA_ILi1EEESC_EEEEENS5_IJNSA_ILi128EEESF_NSA_ILi64EEEEEENS_6half_tENS5_IJlSC_lEEESI_SJ_NS4_8TiledMMAINS4_8MMA_AtomIJNS4_26SM100_MMA_F16BF16_2x1SM_SSISI_SI_fLi128ELi128ELNS4_4UMMA5MajorE0ELSO_0ELNSN_7ScaleInE0ELSP_0EEEEEENS4_6LayoutINS5_IJSC_SC_SC_EEENS5_IJNSA_ILi0EEESU_SU_EEEEENS5_IJNS4_10UnderscoreESX_SX_EEEEENS4_18SM100_TMA_2SM_LOADENS4_14ComposedLayoutINS4_7SwizzleILi3ELi4ELi3EEENS4_18smem_ptr_flag_bitsILi16EEENSS_INS5_IJNSA_ILi8EEESG_EEENS5_IJSG_SC_EEEEEEEvNS4_8identityES10_S1A_vS1B_EENS_8epilogue10collective18CollectiveEpilogueINS1D_23Sm100TmaWarpSpecializedILi4ELi2ELi16ELb1ELb0EEEJNS5_IJSG_SF_SG_EEENS5_IJNSS_ISG_SC_EENSS_INS5_IJNSA_ILi16EEESB_EEENS5_IJSC_SG_EEEEEEEESI_SJ_SI_SJ_NS1D_6fusion15FusionCallbacksIS1H_NS1P_17LinearCombinationISI_fSI_fLNS_15FloatRoundStyleE2EEES1I_S1O_JEEENS4_5SM1004TMEM4LOAD26SM100_TMEM_LOAD_32dp32b16xENS4_13SM90_TMA_LOADENS11_INS12_ILi1ELi4ELi3EEES15_NSS_INS5_IJS16_S1K_EEENS5_IJS1K_SC_EEEEEEENS4_39AutoVectorizingCopyWithAssumedAlignmentILi128EEENS4_14SM90_TMA_STOREES24_S26_S26_EEEvvEEEEvNT_6ParamsE --------------------------
	.section	.nv.info._ZN7cutlass13device_kernelINS_4gemm6kernel13GemmUniversalIN4cute5tupleIJiiiiEEENS1_10collective13CollectiveMmaINS1_35MainloopSm100TmaUmmaWarpSpecializedILi13ELi2ELi4ENS5_IJNS4_1CILi2EEENSA_ILi1EEESC_EEEEENS5_IJNSA_ILi128EEESF_NSA_ILi64EEEEEENS_6half_tENS5_IJlSC_lEEESI_SJ_NS4_8TiledMMAINS4_8MMA_AtomIJNS4_26SM100_MMA_F16BF16_2x1SM_SSISI_SI_fLi128ELi128ELNS4_4UMMA5MajorE0ELSO_0ELNSN_7ScaleInE0ELSP_0EEEEEENS4_6LayoutINS5_IJSC_SC_SC_EEENS5_IJNSA_ILi0EEESU_SU_EEEEENS5_IJNS4_10UnderscoreESX_SX_EEEEENS4_18SM100_TMA_2SM_LOADENS4_14ComposedLayoutINS4_7SwizzleILi3ELi4ELi3EEENS4_18smem_ptr_flag_bitsILi16EEENSS_INS5_IJNSA_ILi8EEESG_EEENS5_IJSG_SC_EEEEEEEvNS4_8identityES10_S1A_vS1B_EENS_8epilogue10collective18CollectiveEpilogueINS1D_23Sm100TmaWarpSpecializedILi4ELi2ELi16ELb1ELb0EEEJNS5_IJSG_SF_SG_EEENS5_IJNSS_ISG_SC_EENSS_INS5_IJNSA_ILi16EEESB_EEENS5_IJSC_SG_EEEEEEEESI_SJ_SI_SJ_NS1D_6fusion15FusionCallbacksIS1H_NS1P_17LinearCombinationISI_fSI_fLNS_15FloatRoundStyleE2EEES1I_S1O_JEEENS4_5SM1004TMEM4LOAD26SM100_TMEM_LOAD_32dp32b16xENS4_13SM90_TMA_LOADENS11_INS12_ILi1ELi4ELi3EEES15_NSS_INS5_IJS16_S1K_EEENS5_IJS1K_SC_EEEEEEENS4_39AutoVectorizingCopyWithAssumedAlignmentILi128EEENS4_14SM90_TMA_STOREES24_S26_S26_EEEvvEEEEvNT_6ParamsE,"",@"SHT_CUDA_INFO"
	.sectionflags	@""
	.align	4


	//----- nvinfo : EIATTR_CUDA_API_VERSION
	.align		4
        /*0000*/ 	.byte	0x04, 0x37
        /*0002*/ 	.short	(.L_31 - .L_30)
.L_30:
        /*0004*/ 	.word	0x00000082


	//----- nvinfo : EIATTR_KPARAM_INFO
	.align		4
.L_31:
        /*0008*/ 	.byte	0x04, 0x17
        /*000a*/ 	.short	(.L_33 - .L_32)
.L_32:
        /*000c*/ 	.word	0x00000000
        /*0010*/ 	.short	0x0000
        /*0012*/ 	.short	0x0000
        /*0014*/ 	.byte	0x00, 0xf0, 0x01, 0x20


	//----- nvinfo : EIATTR_AT_ENTRY_FRAGMENTS
	.align		4
.L_33:
        /*0018*/ 	.byte	0x04, 0x4f
        /*001a*/ 	.short	(.L_35 - .L_34)


	//   ....[0]....
.L_34:
        /*001c*/ 	.word	0x00000007


	//----- nvinfo : EIATTR_RESERVED_SMEM_USED
	.align		4
.L_35:
        /*0020*/ 	.byte	0x01, 0x41
	.zero		2


	//----- nvinfo : EIATTR_SPARSE_MMA_MASK
	.align		4
        /*0024*/ 	.byte	0x03, 0x50
        /*0026*/ 	.short	0x0000


	//----- nvinfo : EIATTR_TCGEN05_2CTA_USED
	.align		4
        /*0028*/ 	.byte	0x01, 0x52
	.zero		2


	//----- nvinfo : EIATTR_MAXREG_COUNT
	.align		4
        /*002c*/ 	.byte	0x03, 0x1b
        /*002e*/ 	.short	0x00ff


	//----- nvinfo : EIATTR_NUM_BARRIERS
	.align		4
        /*0030*/ 	.byte	0x02, 0x4c
        /*0032*/ 	.byte	0x07
	.zero		1


	//----- nvinfo : EIATTR_EXTERNS
	.align		4
        /*0034*/ 	.byte	0x04, 0x0f
        /*0036*/ 	.short	(.L_37 - .L_36)


	//   ....[0]....
	.align		4
.L_36:
        /*0038*/ 	.word	index@(__assertfail)


	//----- nvinfo : EIATTR_MERCURY_ISA_VERSION
	.align		4
.L_37:
        /*003c*/ 	.byte	0x03, 0x5f
        /*003e*/ 	.short	0x0101


	//----- nvinfo : EIATTR_INT_WARP_WIDE_INSTR_OFFSETS
	.align		4
        /*0040*/ 	.byte	0x04, 0x31
        /*0042*/ 	.short	(.L_39 - .L_38)


	//   ....[0]....
.L_38:
        /*0044*/ 	.word	0x00000e60


	//   ....[1]....
        /*0048*/ 	.word	0x00000f00


	//   ....[2]....
        /*004c*/ 	.word	0x00002230


	//   ....[3]....
        /*0050*/ 	.word	0x00004620


	//   ....[4]....
        /*0054*/ 	.word	0x00004640


	//   ....[5]....
        /*0058*/ 	.word	0x00004670


	//   ....[6]....
        /*005c*/ 	.word	0x00004fb0


	//   ....[7]....
        /*0060*/ 	.word	0x00004fd0


	//   ....[8]....
        /*0064*/ 	.word	0x000050c0


	//   ....[9]....
        /*0068*/ 	.word	0x00005180


	//   ....[10]....
        /*006c*/ 	.word	0x000051a0


	//   ....[11]....
        /*0070*/ 	.word	0x00005290


	//   ....[12]....
        /*0074*/ 	.word	0x00005360


	//   ....[13]....
        /*0078*/ 	.word	0x00005380


	//   ....[14]....
        /*007c*/ 	.word	0x000054b0


	//   ....[15]....
        /*0080*/ 	.word	0x00005630


	//   ....[16]....
        /*0084*/ 	.word	0x00005640


	//   ....[17]....
        /*0088*/ 	.word	0x000057d0


	//----- nvinfo : EIATTR_COOP_GROUP_MASK_REGIDS
	.align		4
.L_39:
        /*008c*/ 	.byte	0x04, 0x29
        /*008e*/ 	.short	(.L_41 - .L_40)


	//   ....[0]....
.L_40:
        /*0090*/ 	.word	0xffffffff


	//   ....[1]....
        /*0094*/ 	.word	0xffffffff


	//   ....[2]....
        /*0098*/ 	.word	0xffffffff


	//   ....[3]....
        /*009c*/ 	.word	0xffffffff


	//   ....[4]....
        /*00a0*/ 	.word	0xffffffff


	//   ....[5]....
        /*00a4*/ 	.word	0xffffffff


	//   ....[6]....
        /*00a8*/ 	.word	0xffffffff


	//   ....[7]....
        /*00ac*/ 	.word	0xffffffff


	//   ....[8]....
        /*00b0*/ 	.word	0xffffffff


	//   ....[9]....
        /*00b4*/ 	.word	0xffffffff


	//   ....[10]....
        /*00b8*/ 	.word	0xffffffff


	//   ....[11]....
        /*00bc*/ 	.word	0xffffffff


	//   ....[12]....
        /*00c0*/ 	.word	0xffffffff


	//   ....[13]....
        /*00c4*/ 	.word	0xffffffff


	//----- nvinfo : EIATTR_COOP_GROUP_INSTR_OFFSETS
	.align		4
.L_41:
        /*00c8*/ 	.byte	0x04, 0x28
        /*00ca*/ 	.short	(.L_43 - .L_42)


	//   ....[0]....
.L_42:
        /*00cc*/ 	.word	0x000000c0


	//   ....[1]....
        /*00d0*/ 	.word	0x00000500


	//   ....[2]....
        /*00d4*/ 	.word	0x000007d0


	//   ....[3]....
        /*00d8*/ 	.word	0x00000960


	//   ....[4]....
        /*00dc*/ 	.word	0x00000a50


	//   ....[5]....
        /*00e0*/ 	.word	0x00000bb0


	//   ....[6]....
        /*00e4*/ 	.word	0x00000d40


	//   ....[7]....
        /*00e8*/ 	.word	0x00000f80


	//   ....[8]....
        /*00ec*/ 	.word	0x00002110


	//   ....[9]....
        /*00f0*/ 	.word	0x00003400


	//   ....[10]....
        /*00f4*/ 	.word	0x000038d0


	//   ....[11]....
        /*00f8*/ 	.word	0x00003900


	//   ....[12]....
        /*00fc*/ 	.word	0x00004520


	//   ....[13]....
        /*0100*/ 	.word	0x00004730


	//----- nvinfo : EIATTR_VRC_CTA_INIT_COUNT
	.align		4
.L_43:
        /*0104*/ 	.byte	0x02, 0x4a
        /*0106*/ 	.byte	0x80
	.zero		1


	//----- nvinfo : EIATTR_SYSCALL_OFFSETS
	.align		4
        /*0108*/ 	.byte	0x04, 0x46
        /*010a*/ 	.short	(.L_45 - .L_44)


	//   ....[0]....
.L_44:
        /*010c*/ 	.word	0x00006290


	//   ....[1]....
        /*0110*/ 	.word	0x00006380


	//   ....[2]....
        /*0114*/ 	.word	0x00006ac0


	//   ....[3]....
        /*0118*/ 	.word	0x000073e0


	//   ....[4]....
        /*011c*/ 	.word	0x00007ca0


	//   ....[5]....
        /*0120*/ 	.word	0x00008560


	//----- nvinfo : EIATTR_MBARRIER_INSTR_OFFSETS
	.align		4
.L_45:
        /*0124*/ 	.byte	0x04, 0x39
        /*0126*/ 	.short	(.L_47 - .L_46)


	//   ....[0]....
.L_46:
        /*0128*/ 	.word	0x00000610
        /*012c*/ 	.word	0x000000ff
        /*0130*/ 	.word	0x00000000
        /*0134*/ 	.short	0x0100
        /*0136*/ 	.byte	0x08
	.zero		1


	//   ....[1]....
        /*0138*/ 	.word	0x00000620
        /*013c*/ 	.word	0x000000ff
        /*0140*/ 	.word	0x00000068
        /*0144*/ 	.short	0x0100
        /*0146*/ 	.byte	0x08
	.zero		1


	//   ....[2]....
        /*0148*/ 	.word	0x00000630
        /*014c*/ 	.word	0x000000ff
        /*0150*/ 	.word	0x00000008
        /*0154*/ 	.short	0x0100
        /*0156*/ 	.byte	0x08
	.zero		1


	//   ....[3]....
        /*0158*/ 	.word	0x00000640
        /*015c*/ 	.word	0x000000ff
        /*0160*/ 	.word	0x00000070
        /*0164*/ 	.short	0x0100
        /*0166*/ 	.byte	0x08
	.zero		1


	//   ....[4]....
        /*0168*/ 	.word	0x00000650
        /*016c*/ 	.word	0x000000ff
        /*0170*/ 	.word	0x00000010
        /*0174*/ 	.short	0x0100
        /*0176*/ 	.byte	0x08
	.zero		1


	//   ....[5]....
        /*0178*/ 	.word	0x00000660
        /*017c*/ 	.word	0x000000ff
        /*0180*/ 	.word	0x00000078
        /*0184*/ 	.short	0x0100
        /*0186*/ 	.byte	0x08
	.zero		1


	//   ....[6]....
        /*0188*/ 	.word	0x00000670
        /*018c*/ 	.word	0x000000ff
        /*0190*/ 	.word	0x00000018
        /*0194*/ 	.short	0x0100
        /*0196*/ 	.byte	0x08
	.zero		1


	//   ....[7]....
        /*0198*/ 	.word	0x00000680
        /*019c*/ 	.word	0x000000ff
        /*01a0*/ 	.word	0x00000080
        /*01a4*/ 	.short	0x0100
        /*01a6*/ 	.byte	0x08
	.zero		1


	//   ....[8]....
        /*01a8*/ 	.word	0x00000690
        /*01ac*/ 	.word	0x000000ff
        /*01b0*/ 	.word	0x00000020
        /*01b4*/ 	.short	0x0100
        /*01b6*/ 	.byte	0x08
	.zero		1


	//   ....[9]....
        /*01b8*/ 	.word	0x000006a0
        /*01bc*/ 	.word	0x000000ff
        /*01c0*/ 	.word	0x00000088
        /*01c4*/ 	.short	0x0100
        /*01c6*/ 	.byte	0x08
	.zero		1


	//   ....[10]....
        /*01c8*/ 	.word	0x000006b0
        /*01cc*/ 	.word	0x000000ff
        /*01d0*/ 	.word	0x00000028
        /*01d4*/ 	.short	0x0100
        /*01d6*/ 	.byte	0x08
	.zero		1


	//   ....[11]....
        /*01d8*/ 	.word	0x000006c0
        /*01dc*/ 	.word	0x000000ff
        /*01e0*/ 	.word	0x00000090
        /*01e4*/ 	.short	0x0100
        /*01e6*/ 	.byte	0x08
	.zero		1


	//   ....[12]....
        /*01e8*/ 	.word	0x000006d0
        /*01ec*/ 	.word	0x000000ff
        /*01f0*/ 	.word	0x00000030
        /*01f4*/ 	.short	0x0100
        /*01f6*/ 	.byte	0x08
	.zero		1


	//   ....[13]....
        /*01f8*/ 	.word	0x000006e0
        /*01fc*/ 	.word	0x000000ff
        /*0200*/ 	.word	0x00000098
        /*0204*/ 	.short	0x0100
        /*0206*/ 	.byte	0x08
	.zero		1


	//   ....[14]....
        /*0208*/ 	.word	0x000006f0
        /*020c*/ 	.word	0x000000ff
        /*0210*/ 	.word	0x00000038
        /*0214*/ 	.short	0x0100
        /*0216*/ 	.byte	0x08
	.zero		1


	//   ....[15]....
        /*0218*/ 	.word	0x00000700
        /*021c*/ 	.word	0x000000ff
        /*0220*/ 	.word	0x000000a0
        /*0224*/ 	.short	0x0100
        /*0226*/ 	.byte	0x08
	.zero		1


	//   ....[16]....
        /*0228*/ 	.word	0x00000710
        /*022c*/ 	.word	0x000000ff
        /*0230*/ 	.word	0x00000040
        /*0234*/ 	.short	0x0100
        /*0236*/ 	.byte	0x08
	.zero		1


	//   ....[17]....
        /*0238*/ 	.word	0x00000720
        /*023c*/ 	.word	0x000000ff
        /*0240*/ 	.word	0x000000a8
        /*0244*/ 	.short	0x0100
        /*0246*/ 	.byte	0x08
	.zero		1


	//   ....[18]....
        /*0248*/ 	.word	0x00000730
        /*024c*/ 	.word	0x000000ff
        /*0250*/ 	.word	0x00000048
        /*0254*/ 	.short	0x0100
        /*0256*/ 	.byte	0x08
	.zero		1


	//   ....[19]....
        /*0258*/ 	.word	0x00000740
        /*025c*/ 	.word	0x000000ff
        /*0260*/ 	.word	0x000000b0
        /*0264*/ 	.short	0x0100
        /*0266*/ 	.byte	0x08
	.zero		1


	//   ....[20]....
        /*0268*/ 	.word	0x00000750
        /*026c*/ 	.word	0x000000ff
        /*0270*/ 	.word	0x00000050
        /*0274*/ 	.short	0x0100
        /*0276*/ 	.byte	0x08
	.zero		1


	//   ....[21]....
        /*0278*/ 	.word	0x00000760
        /*027c*/ 	.word	0x000000ff
        /*0280*/ 	.word	0x000000b8
        /*0284*/ 	.short	0x0100
        /*0286*/ 	.byte	0x08
	.zero		1


	//   ....[22]....
        /*0288*/ 	.word	0x00000770
        /*028c*/ 	.word	0x000000ff
        /*0290*/ 	.word	0x00000058
        /*0294*/ 	.short	0x0100
        /*0296*/ 	.byte	0x08
	.zero		1


	//   ....[23]....
        /*0298*/ 	.word	0x00000780
        /*029c*/ 	.word	0x000000ff
        /*02a0*/ 	.word	0x000000c0
        /*02a4*/ 	.short	0x0100
        /*02a6*/ 	.byte	0x08
	.zero		1


	//   ....[24]....
        /*02a8*/ 	.word	0x00000790
        /*02ac*/ 	.word	0x000000ff
        /*02b0*/ 	.word	0x00000060
        /*02b4*/ 	.short	0x0100
        /*02b6*/ 	.byte	0x08
	.zero		1


	//   ....[25]....
        /*02b8*/ 	.word	0x000007a0
        /*02bc*/ 	.word	0x000000ff
        /*02c0*/ 	.word	0x000000c8
        /*02c4*/ 	.short	0x0100
        /*02c6*/ 	.byte	0x08
	.zero		1


	//   ....[26]....
        /*02c8*/ 	.word	0x000008d0
        /*02cc*/ 	.word	0x000000ff
        /*02d0*/ 	.word	0x000000d0
        /*02d4*/ 	.short	0x0100
        /*02d6*/ 	.byte	0x09
	.zero		1


	//   ....[27]....
        /*02d8*/ 	.word	0x000008e0
        /*02dc*/ 	.word	0x000000ff
        /*02e0*/ 	.word	0x000000f0
        /*02e4*/ 	.short	0x0100
        /*02e6*/ 	.byte	0x09
	.zero		1


	//   ....[28]....
        /*02e8*/ 	.word	0x000008f0
        /*02ec*/ 	.word	0x000000ff
        /*02f0*/ 	.word	0x000000d8
        /*02f4*/ 	.short	0x0100
        /*02f6*/ 	.byte	0x09
	.zero		1


	//   ....[29]....
        /*02f8*/ 	.word	0x00000900
        /*02fc*/ 	.word	0x000000ff
        /*0300*/ 	.word	0x000000f8
        /*0304*/ 	.short	0x0100
        /*0306*/ 	.byte	0x09
	.zero		1


	//   ....[30]....
        /*0308*/ 	.word	0x00000910
        /*030c*/ 	.word	0x000000ff
        /*0310*/ 	.word	0x000000e0
        /*0314*/ 	.short	0x0100
        /*0316*/ 	.byte	0x09
	.zero		1


	//   ....[31]....
        /*0318*/ 	.word	0x00000920
        /*031c*/ 	.word	0x000000ff
        /*0320*/ 	.word	0x00000100
        /*0324*/ 	.short	0x0100
        /*0326*/ 	.byte	0x09
	.zero		1


	//   ....[32]....
        /*0328*/ 	.word	0x00000930
        /*032c*/ 	.word	0x000000ff
        /*0330*/ 	.word	0x000000e8
        /*0334*/ 	.short	0x0100
        /*0336*/ 	.byte	0x09
	.zero		1


	//   ....[33]....
        /*0338*/ 	.word	0x00000940
        /*033c*/ 	.word	0x000000ff
        /*0340*/ 	.word	0x00000108
        /*0344*/ 	.short	0x0100
        /*0346*/ 	.byte	0x09
	.zero		1


	//   ....[34]....
        /*0348*/ 	.word	0x00000a20
        /*034c*/ 	.word	0x000000ff
        /*0350*/ 	.word	0x00000110
        /*0354*/ 	.short	0x0100
        /*0356*/ 	.byte	0x08
	.zero		1


	//   ....[35]....
        /*0358*/ 	.word	0x00000a30
        /*035c*/ 	.word	0x000000ff
        /*0360*/ 	.word	0x00000118
        /*0364*/ 	.short	0x0100
        /*0366*/ 	.byte	0x08
	.zero		1


	//   ....[36]....
        /*0368*/ 	.word	0x00000b60
        /*036c*/ 	.word	0x000000ff
        /*0370*/ 	.word	0x00000120
        /*0374*/ 	.short	0x0100
        /*0376*/ 	.byte	0x08
	.zero		1


	//   ....[37]....
        /*0378*/ 	.word	0x00000b70
        /*037c*/ 	.word	0x000000ff
        /*0380*/ 	.word	0x00000130
        /*0384*/ 	.short	0x0100
        /*0386*/ 	.byte	0x08
	.zero		1


	//   ....[38]....
        /*0388*/ 	.word	0x00000b80
        /*038c*/ 	.word	0x000000ff
        /*0390*/ 	.word	0x00000128
        /*0394*/ 	.short	0x0100
        /*0396*/ 	.byte	0x08
	.zero		1


	//   ....[39]....
        /*0398*/ 	.word	0x00000b90
        /*039c*/ 	.word	0x000000ff
        /*03a0*/ 	.word	0x00000138
        /*03a4*/ 	.short	0x0100
        /*03a6*/ 	.byte	0x08
	.zero		1


	//   ....[40]....
        /*03a8*/ 	.word	0x00000cb0
        /*03ac*/ 	.word	0x000000ff
        /*03b0*/ 	.word	0x00000140
        /*03b4*/ 	.short	0x0100
        /*03b6*/ 	.byte	0x09
	.zero		1


	//   ....[41]....
        /*03b8*/ 	.word	0x00000cc0
        /*03bc*/ 	.word	0x000000ff
        /*03c0*/ 	.word	0x00000160
        /*03c4*/ 	.short	0x0100
        /*03c6*/ 	.byte	0x09
	.zero		1


	//   ....[42]....
        /*03c8*/ 	.word	0x00000cd0
        /*03cc*/ 	.word	0x000000ff
        /*03d0*/ 	.word	0x00000148
        /*03d4*/ 	.short	0x0100
        /*03d6*/ 	.byte	0x09
	.zero		1


	//   ....[43]....
        /*03d8*/ 	.word	0x00000ce0
        /*03dc*/ 	.word	0x000000ff
        /*03e0*/ 	.word	0x00000168
        /*03e4*/ 	.short	0x0100
        /*03e6*/ 	.byte	0x09
	.zero		1


	//   ....[44]....
        /*03e8*/ 	.word	0x00000cf0
        /*03ec*/ 	.word	0x000000ff
        /*03f0*/ 	.word	0x00000150
        /*03f4*/ 	.short	0x0100
        /*03f6*/ 	.byte	0x09
	.zero		1


	//   ....[45]....
        /*03f8*/ 	.word	0x00000d00
        /*03fc*/ 	.word	0x000000ff
        /*0400*/ 	.word	0x00000170
        /*0404*/ 	.short	0x0100
        /*0406*/ 	.byte	0x09
	.zero		1


	//   ....[46]....
        /*0408*/ 	.word	0x00000d10
        /*040c*/ 	.word	0x000000ff
        /*0410*/ 	.word	0x00000158
        /*0414*/ 	.short	0x0100
        /*0416*/ 	.byte	0x09
	.zero		1


	//   ....[47]....
        /*0418*/ 	.word	0x00000d20
        /*041c*/ 	.word	0x000000ff
        /*0420*/ 	.word	0x00000178
        /*0424*/ 	.short	0x0100
        /*0426*/ 	.byte	0x09
	.zero		1


	//   ....[48]....
        /*0428*/ 	.word	0x00000e10
        /*042c*/ 	.word	0x000000ff
        /*0430*/ 	.word	0x00000180
        /*0434*/ 	.short	0x0100
        /*0436*/ 	.byte	0x08
	.zero		1


	//   ....[49]....
        /*0438*/ 	.word	0x00000e20
        /*043c*/ 	.word	0x000000ff
        /*0440*/ 	.word	0x00000190
        /*0444*/ 	.short	0x0100
        /*0446*/ 	.byte	0x08
	.zero		1


	//   ....[50]....
        /*0448*/ 	.word	0x00000e30
        /*044c*/ 	.word	0x000000ff
        /*0450*/ 	.word	0x00000188
        /*0454*/ 	.short	0x0100
        /*0456*/ 	.byte	0x08
	.zero		1


	//   ....[51]....
        /*0458*/ 	.word	0x00000e40
        /*045c*/ 	.word	0x000000ff
        /*0460*/ 	.word	0x00000198
        /*0464*/ 	.short	0x0100
        /*0466*/ 	.byte	0x08
	.zero		1


	//   ....[52]....
        /*0468*/ 	.word	0x00000f30
        /*046c*/ 	.word	0x000000ff
        /*0470*/ 	.word	0x000001a0
        /*0474*/ 	.short	0x0100
        /*0476*/ 	.byte	0x07
	.zero		1


	//   ....[53]....
        /*0478*/ 	.word	0x00001940
        /*047c*/ 	.word	0x00000003
        /*0480*/ 	.word	0x00000190
        /*0484*/ 	.short	0x010a
        /*0486*/ 	.byte	0xff
	.zero		1


	//   ....[54]....
        /*0488*/ 	.word	0x00001970
        /*048c*/ 	.word	0x00000003
        /*0490*/ 	.word	0x00000180
        /*0494*/ 	.short	0x0101
        /*0496*/ 	.byte	0xff
	.zero		1


	//   ....[55]....
        /*0498*/ 	.word	0x00001a70
        /*049c*/ 	.word	0x000000ff
        /*04a0*/ 	.word	0x00000068
        /*04a4*/ 	.short	0x010a
        /*04a6*/ 	.byte	0x08
	.zero		1


	//   ....[56]....
        /*04a8*/ 	.word	0x00001b30
        /*04ac*/ 	.word	0x000000ff
        /*04b0*/ 	.word	0x00000068
        /*04b4*/ 	.short	0x010a
        /*04b6*/ 	.byte	0x21
	.zero		1


	//   ....[57]....
        /*04b8*/ 	.word	0x00001cf0
        /*04bc*/ 	.word	0x000000ff
        /*04c0*/ 	.word	0x00000068
        /*04c4*/ 	.short	0x010a
        /*04c6*/ 	.byte	0x08
	.zero		1


	//   ....[58]....
        /*04c8*/ 	.word	0x00001dd0
        /*04cc*/ 	.word	0x000000ff
        /*04d0*/ 	.word	0x00000118
        /*04d4*/ 	.short	0x0101
        /*04d6*/ 	.byte	0x06
	.zero		1


	//   ....[59]....
        /*04d8*/ 	.word	0x00001df0
        /*04dc*/ 	.word	0x000000ff
        /*04e0*/ 	.word	0x00000068
        /*04e4*/ 	.short	0x010a
        /*04e6*/ 	.byte	0x08
	.zero		1


	//   ....[60]....
        /*04e8*/ 	.word	0x00001e70
        /*04ec*/ 	.word	0x000000ff
        /*04f0*/ 	.word	0x00000068
        /*04f4*/ 	.short	0x010a
        /*04f6*/ 	.byte	0x11
	.zero		1


	//   ....[61]....
        /*04f8*/ 	.word	0x00002000
        /*04fc*/ 	.word	0x000000ff
        /*0500*/ 	.word	0x00000068
        /*0504*/ 	.short	0x010a
        /*0506*/ 	.byte	0x08
	.zero		1


	//   ....[62]....
        /*0508*/ 	.word	0x00002140
        /*050c*/ 	.word	0x00000002
        /*0510*/ 	.word	0x00000120
        /*0514*/ 	.short	0x010a
        /*0516*/ 	.byte	0xff
	.zero		1


	//   ....[63]....
        /*0518*/ 	.word	0x00002200
        /*051c*/ 	.word	0x00000002
        /*0520*/ 	.word	0x00000000
        /*0524*/ 	.short	0x0101
        /*0526*/ 	.byte	0xff
	.zero		1


	//   ....[64]....
        /*0528*/ 	.word	0x00002760
        /*052c*/ 	.word	0x000000ff
        /*0530*/ 	.word	0x00000000
        /*0534*/ 	.short	0x010a
        /*0536*/ 	.byte	0x04
	.zero		1


	//   ....[65]....
        /*0538*/ 	.word	0x000027f0
        /*053c*/ 	.word	0x000000ff
        /*0540*/ 	.word	0x00000000
        /*0544*/ 	.short	0x010a
        /*0546*/ 	.byte	0x04
	.zero		1


	//   ....[66]....
        /*0548*/ 	.word	0x00002880
        /*054c*/ 	.word	0x000000ff
        /*0550*/ 	.word	0x00000000
        /*0554*/ 	.short	0x010a
        /*0556*/ 	.byte	0x04
	.zero		1


	//   ....[67]....
        /*0558*/ 	.word	0x00002910
        /*055c*/ 	.word	0x000000ff
        /*0560*/ 	.word	0x00000000
        /*0564*/ 	.short	0x010a
        /*0566*/ 	.byte	0x04
	.zero		1


	//   ....[68]....
        /*0568*/ 	.word	0x000029a0
        /*056c*/ 	.word	0x000000ff
        /*0570*/ 	.word	0x00000000
        /*0574*/ 	.short	0x010a
        /*0576*/ 	.byte	0x04
	.zero		1


	//   ....[69]....
        /*0578*/ 	.word	0x00002a30
        /*057c*/ 	.word	0x000000ff
        /*0580*/ 	.word	0x00000000
        /*0584*/ 	.short	0x010a
        /*0586*/ 	.byte	0x04
	.zero		1


	//   ....[70]....
        /*0588*/ 	.word	0x00002ac0
        /*058c*/ 	.word	0x000000ff
        /*0590*/ 	.word	0x00000000
        /*0594*/ 	.short	0x010a
        /*0596*/ 	.byte	0x04
	.zero		1


	//   ....[71]....
        /*0598*/ 	.word	0x00002b50
        /*059c*/ 	.word	0x000000ff
        /*05a0*/ 	.word	0x00000000
        /*05a4*/ 	.short	0x010a
        /*05a6*/ 	.byte	0x04
	.zero		1


	//   ....[72]....
        /*05a8*/ 	.word	0x00002be0
        /*05ac*/ 	.word	0x000000ff
        /*05b0*/ 	.word	0x00000000
        /*05b4*/ 	.short	0x010a
        /*05b6*/ 	.byte	0x04
	.zero		1


	//   ....[73]....
        /*05b8*/ 	.word	0x00002c70
        /*05bc*/ 	.word	0x000000ff
        /*05c0*/ 	.word	0x00000000
        /*05c4*/ 	.short	0x010a
        /*05c6*/ 	.byte	0x04
	.zero		1


	//   ....[74]....
        /*05c8*/ 	.word	0x00002d00
        /*05cc*/ 	.word	0x000000ff
        /*05d0*/ 	.word	0x00000000
        /*05d4*/ 	.short	0x010a
        /*05d6*/ 	.byte	0x04
	.zero		1


	//   ....[75]....
        /*05d8*/ 	.word	0x00002d90
        /*05dc*/ 	.word	0x000000ff
        /*05e0*/ 	.word	0x00000000
        /*05e4*/ 	.short	0x010a
        /*05e6*/ 	.byte	0x04
	.zero		1


	//   ....[76]....
        /*05e8*/ 	.word	0x00002e30
        /*05ec*/ 	.word	0x00000000
        /*05f0*/ 	.word	0x00000000
        /*05f4*/ 	.short	0x010a
        /*05f6*/ 	.byte	0xff
	.zero		1


	//   ....[77]....
        /*05f8*/ 	.word	0x00002f60
        /*05fc*/ 	.word	0x00000000
        /*0600*/ 	.word	0x00000180
        /*0604*/ 	.short	0x010a
        /*0606*/ 	.byte	0xff
	.zero		1


	//   ....[78]....
        /*0608*/ 	.word	0x00002fd0
        /*060c*/ 	.word	0x00000004
        /*0610*/ 	.word	0x00000000
        /*0614*/ 	.short	0x0101
        /*0616*/ 	.byte	0xff
	.zero		1


	//   ....[79]....
        /*0618*/ 	.word	0x00002ff0
        /*061c*/ 	.word	0x000000ff
        /*0620*/ 	.word	0x00000130
        /*0624*/ 	.short	0x010a
        /*0626*/ 	.byte	0x05
	.zero		1


	//   ....[80]....
        /*0628*/ 	.word	0x00003110
        /*062c*/ 	.word	0x00000000
        /*0630*/ 	.word	0x00000120
        /*0634*/ 	.short	0x010a
        /*0636*/ 	.byte	0xff
	.zero		1


	//   ....[81]....
        /*0638*/ 	.word	0x00003210
        /*063c*/ 	.word	0x00000000
        /*0640*/ 	.word	0x00000000
        /*0644*/ 	.short	0x0101
        /*0646*/ 	.byte	0xff
	.zero		1


	//   ....[82]....
        /*0648*/ 	.word	0x000032a0
        /*064c*/ 	.word	0x000000ff
        /*0650*/ 	.word	0x00000130
        /*0654*/ 	.short	0x0106
        /*0656*/ 	.byte	0x05
	.zero		1


	//   ....[83]....
        /*0658*/ 	.word	0x000032c0
        /*065c*/ 	.word	0x000000ff
        /*0660*/ 	.word	0x00000130
        /*0664*/ 	.short	0x010a
        /*0666*/ 	.byte	0x05
	.zero		1


	//   ....[84]....
        /*0668*/ 	.word	0x00003350
        /*066c*/ 	.word	0x000000ff
        /*0670*/ 	.word	0x00000130
        /*0674*/ 	.short	0x0106
        /*0676*/ 	.byte	0x04
	.zero		1


	//   ....[85]....
        /*0678*/ 	.word	0x00003390
        /*067c*/ 	.word	0x00000000
        /*0680*/ 	.word	0x00000130
        /*0684*/ 	.short	0x010a
        /*0686*/ 	.byte	0xff
	.zero		1


	//   ....[86]....
        /*0688*/ 	.word	0x000035d0
        /*068c*/ 	.word	0x000000ff
        /*0690*/ 	.word	0x00000008
        /*0694*/ 	.short	0x010a
        /*0696*/ 	.byte	0x06
	.zero		1


	//   ....[87]....
        /*0698*/ 	.word	0x000035f0
        /*069c*/ 	.word	0x000000ff
        /*06a0*/ 	.word	0x00000008
        /*06a4*/ 	.short	0x010a
        /*06a6*/ 	.byte	0x06
	.zero		1


	//   ....[88]....
        /*06a8*/ 	.word	0x00003780
        /*06ac*/ 	.word	0x000000ff
        /*06b0*/ 	.word	0x00000008
        /*06b4*/ 	.short	0x010a
        /*06b6*/ 	.byte	0x06
	.zero		1


	//   ....[89]....
        /*06b8*/ 	.word	0x000037a0
        /*06bc*/ 	.word	0x000000ff
        /*06c0*/ 	.word	0x00000008
        /*06c4*/ 	.short	0x010a
        /*06c6*/ 	.byte	0x06
	.zero		1


	//   ....[90]....
        /*06c8*/ 	.word	0x00003860
        /*06cc*/ 	.word	0x000000ff
        /*06d0*/ 	.word	0x00000000
        /*06d4*/ 	.short	0x0101
        /*06d6*/ 	.byte	0x07
	.zero		1


	//   ....[91]....
        /*06d8*/ 	.word	0x00003ba0
        /*06dc*/ 	.word	0x00000000
        /*06e0*/ 	.word	0x00000120
        /*06e4*/ 	.short	0x010a
        /*06e6*/ 	.byte	0xff
	.zero		1


	//   ....[92]....
        /*06e8*/ 	.word	0x00003c60
        /*06ec*/ 	.word	0x00000000
        /*06f0*/ 	.word	0x00000000
        /*06f4*/ 	.short	0x0101
        /*06f6*/ 	.byte	0xff
	.zero		1


	//   ....[93]....
        /*06f8*/ 	.word	0x00003d20
        /*06fc*/ 	.word	0x000000ff
        /*0700*/ 	.word	0x00000000
        /*0704*/ 	.short	0x010a
        /*0706*/ 	.byte	0x08
	.zero		1


	//   ....[94]....
        /*0708*/ 	.word	0x00003d30
        /*070c*/ 	.word	0x000000ff
        /*0710*/ 	.word	0x00000160
        /*0714*/ 	.short	0x010a
        /*0716*/ 	.byte	0x09
	.zero		1


	//   ....[95]....
        /*0718*/ 	.word	0x00003de0
        /*071c*/ 	.word	0x000000ff
        /*0720*/ 	.word	0x00000000
        /*0724*/ 	.short	0x010a
        /*0726*/ 	.byte	0x08
	.zero		1


	//   ....[96]....
        /*0728*/ 	.word	0x00003f10
        /*072c*/ 	.word	0x000000ff
        /*0730*/ 	.word	0x00000000
        /*0734*/ 	.short	0x010a
        /*0736*/ 	.byte	0x1e
	.zero		1


	//   ....[97]....
        /*0738*/ 	.word	0x00004210
        /*073c*/ 	.word	0x000000ff
        /*0740*/ 	.word	0x00000000
        /*0744*/ 	.short	0x010a
        /*0746*/ 	.byte	0x08
	.zero		1


	//   ....[98]....
        /*0748*/ 	.word	0x000042a0
        /*074c*/ 	.word	0x000000ff
        /*0750*/ 	.word	0x00000000
        /*0754*/ 	.short	0x010a
        /*0756*/ 	.byte	0x08
	.zero		1


	//   ....[99]....
        /*0758*/ 	.word	0x00004330
        /*075c*/ 	.word	0x000000ff
        /*0760*/ 	.word	0x00000000
        /*0764*/ 	.short	0x010a
        /*0766*/ 	.byte	0x08
	.zero		1


	//   ....[100]....
        /*0768*/ 	.word	0x000043d0
        /*076c*/ 	.word	0x00000000
        /*0770*/ 	.word	0x00000000
        /*0774*/ 	.short	0x010a
        /*0776*/ 	.byte	0xff
	.zero		1


	//   ....[101]....
        /*0778*/ 	.word	0x00004410
        /*077c*/ 	.word	0x00000000
        /*0780*/ 	.word	0x00000000
        /*0784*/ 	.short	0x010a
        /*0786*/ 	.byte	0xff
	.zero		1


	//   ....[102]....
        /*0788*/ 	.word	0x00004480
        /*078c*/ 	.word	0x000000ff
        /*0790*/ 	.word	0x00000000
        /*0794*/ 	.short	0x0101
        /*0796*/ 	.byte	0x05
	.zero		1


	//   ....[103]....
        /*0798*/ 	.word	0x000044c0
        /*079c*/ 	.word	0x000000ff
        /*07a0*/ 	.word	0x000001a0
        /*07a4*/ 	.short	0x010a
        /*07a6*/ 	.byte	0x07
	.zero		1


	//   ....[104]....
        /*07a8*/ 	.word	0x00004510
        /*07ac*/ 	.word	0x000000ff
        /*07b0*/ 	.word	0x00000000
        /*07b4*/ 	.short	0x0101
        /*07b6*/ 	.byte	0x05
	.zero		1


	//   ....[105]....
        /*07b8*/ 	.word	0x00004960
        /*07bc*/ 	.word	0x00000000
        /*07c0*/ 	.word	0x00000120
        /*07c4*/ 	.short	0x010a
        /*07c6*/ 	.byte	0xff
	.zero		1


	//   ....[106]....
        /*07c8*/ 	.word	0x00004a20
        /*07cc*/ 	.word	0x00000000
        /*07d0*/ 	.word	0x00000000
        /*07d4*/ 	.short	0x0101
        /*07d6*/ 	.byte	0xff
	.zero		1


	//   ....[107]....
        /*07d8*/ 	.word	0x00004d40
        /*07dc*/ 	.word	0x000000ff
        /*07e0*/ 	.word	0x00000118
        /*07e4*/ 	.short	0x010a
        /*07e6*/ 	.byte	0x07
	.zero		1


	//   ....[108]....
        /*07e8*/ 	.word	0x00004f30
        /*07ec*/ 	.word	0x000000ff
        /*07f0*/ 	.word	0x000000f0
        /*07f4*/ 	.short	0x010a
        /*07f6*/ 	.byte	0x07
	.zero		1


	//   ....[109]....
        /*07f8*/ 	.word	0x00005120
        /*07fc*/ 	.word	0x000000ff
        /*0800*/ 	.word	0x000000d0
        /*0804*/ 	.short	0x010b
        /*0806*/ 	.byte	0x07
	.zero		1


	//   ....[110]....
        /*0808*/ 	.word	0x00005130
        /*080c*/ 	.word	0x000000ff
        /*0810*/ 	.word	0x00000000
        /*0814*/ 	.short	0x0101
        /*0816*/ 	.byte	0x0e
	.zero		1


	//   ....[111]....
        /*0818*/ 	.word	0x00005150
        /*081c*/ 	.word	0x000000ff
        /*0820*/ 	.word	0x000000f8
        /*0824*/ 	.short	0x010a
        /*0826*/ 	.byte	0x07
	.zero		1


	//   ....[112]....
        /*0828*/ 	.word	0x00005300
        /*082c*/ 	.word	0x000000ff
        /*0830*/ 	.word	0x000000d8
        /*0834*/ 	.short	0x010b
        /*0836*/ 	.byte	0x07
	.zero		1


	//   ....[113]....
        /*0838*/ 	.word	0x00005310
        /*083c*/ 	.word	0x000000ff
        /*0840*/ 	.word	0x00000000
        /*0844*/ 	.short	0x0101
        /*0846*/ 	.byte	0x0e
	.zero		1


	//   ....[114]....
        /*0848*/ 	.word	0x00005320
        /*084c*/ 	.word	0x000000ff
        /*0850*/ 	.word	0x00000100
        /*0854*/ 	.short	0x010a
        /*0856*/ 	.byte	0x07
	.zero		1


	//   ....[115]....
        /*0858*/ 	.word	0x00005550
        /*085c*/ 	.word	0x000000ff
        /*0860*/ 	.word	0x000000e0
        /*0864*/ 	.short	0x010b
        /*0866*/ 	.byte	0x07
	.zero		1


	//   ....[116]....
        /*0868*/ 	.word	0x000055c0
        /*086c*/ 	.word	0x000000ff
        /*0870*/ 	.word	0x00000000
        /*0874*/ 	.short	0x0101
        /*0876*/ 	.byte	0x0e
	.zero		1


	//   ....[117]....
        /*0878*/ 	.word	0x00005600
        /*087c*/ 	.word	0x000000ff
        /*0880*/ 	.word	0x00000108
        /*0884*/ 	.short	0x010a
        /*0886*/ 	.byte	0x07
	.zero		1


	//   ....[118]....
        /*0888*/ 	.word	0x00005830
        /*088c*/ 	.word	0x000000ff
        /*0890*/ 	.word	0x000000e8
        /*0894*/ 	.short	0x010b
        /*0896*/ 	.byte	0x07
	.zero		1


	//   ....[119]....
        /*0898*/ 	.word	0x00005850
        /*089c*/ 	.word	0x000000ff
        /*08a0*/ 	.word	0x00000000
        /*08a4*/ 	.short	0x0101
        /*08a6*/ 	.byte	0x0d
	.zero		1


	//   ....[120]....
        /*08a8*/ 	.word	0x00005880
        /*08ac*/ 	.word	0x000000ff
        /*08b0*/ 	.word	0x000000f0
        /*08b4*/ 	.short	0x010a
        /*08b6*/ 	.byte	0x07
	.zero		1


	//   ....[121]....
        /*08b8*/ 	.word	0x000058a0
        /*08bc*/ 	.word	0x000000ff
        /*08c0*/ 	.word	0x000000f8
        /*08c4*/ 	.short	0x010a
        /*08c6*/ 	.byte	0x07
	.zero		1


	//   ....[122]....
        /*08c8*/ 	.word	0x000058c0
        /*08cc*/ 	.word	0x000000ff
        /*08d0*/ 	.word	0x00000100
        /*08d4*/ 	.short	0x010a
        /*08d6*/ 	.byte	0x07
	.zero		1


	//   ....[123]....
        /*08d8*/ 	.word	0x00005900
        /*08dc*/ 	.word	0x00000000
        /*08e0*/ 	.word	0x00000108
        /*08e4*/ 	.short	0x010a
        /*08e6*/ 	.byte	0xff
	.zero		1


	//   ....[124]....
        /*08e8*/ 	.word	0x00005c50
        /*08ec*/ 	.word	0x00000000
        /*08f0*/ 	.word	0x00000120
        /*08f4*/ 	.short	0x010a
        /*08f6*/ 	.byte	0xff
	.zero		1


	//   ....[125]....
        /*08f8*/ 	.word	0x00005d60
        /*08fc*/ 	.word	0x00000000
        /*0900*/ 	.word	0x00000000
        /*0904*/ 	.short	0x0101
        /*0906*/ 	.byte	0xff
	.zero		1


	//   ....[126]....
        /*0908*/ 	.word	0x00006780
        /*090c*/ 	.word	0x000000ff
        /*0910*/ 	.word	0x000000d0
        /*0914*/ 	.short	0x010a
        /*0916*/ 	.byte	0x30
	.zero		1


	//   ....[127]....
        /*0918*/ 	.word	0x000067c0
        /*091c*/ 	.word	0x0000004a
        /*0920*/ 	.word	0x00000140
        /*0924*/ 	.short	0x010a
        /*0926*/ 	.byte	0xff
	.zero		1


	//   ....[128]....
        /*0928*/ 	.word	0x000068d0
        /*092c*/ 	.word	0x000000ff
        /*0930*/ 	.word	0x000000d0
        /*0934*/ 	.short	0x010a
        /*0936*/ 	.byte	0x30
	.zero		1


	//   ....[129]....
        /*0938*/ 	.word	0x000069a0
        /*093c*/ 	.word	0x0000004a
        /*0940*/ 	.word	0x00000140
        /*0944*/ 	.short	0x010a
        /*0946*/ 	.byte	0xff
	.zero		1


	//   ....[130]....
        /*0948*/ 	.word	0x00007150
        /*094c*/ 	.word	0x00000000
        /*0950*/ 	.word	0x00000000
        /*0954*/ 	.short	0x0101
        /*0956*/ 	.byte	0xff
	.zero		1


	//   ....[131]....
        /*0958*/ 	.word	0x00007160
        /*095c*/ 	.word	0x00000003
        /*0960*/ 	.word	0x000000d0
        /*0964*/ 	.short	0x010a
        /*0966*/ 	.byte	0xff
	.zero		1


	//   ....[132]....
        /*0968*/ 	.word	0x00007220
        /*096c*/ 	.word	0x00000003
        /*0970*/ 	.word	0x000000d0
        /*0974*/ 	.short	0x010a
        /*0976*/ 	.byte	0xff
	.zero		1


	//   ....[133]....
        /*0978*/ 	.word	0x00007a10
        /*097c*/ 	.word	0x00000052
        /*0980*/ 	.word	0x00000000
        /*0984*/ 	.short	0x0101
        /*0986*/ 	.byte	0xff
	.zero		1


	//   ....[134]....
        /*0988*/ 	.word	0x00007a30
        /*098c*/ 	.word	0x00000053
        /*0990*/ 	.word	0x000000d0
        /*0994*/ 	.short	0x010a
        /*0996*/ 	.byte	0xff
	.zero		1


	//   ....[135]....
        /*0998*/ 	.word	0x00007ae0
        /*099c*/ 	.word	0x00000053
        /*09a0*/ 	.word	0x000000d0
        /*09a4*/ 	.short	0x010a
        /*09a6*/ 	.byte	0xff
	.zero		1


	//   ....[136]....
        /*09a8*/ 	.word	0x000082d0
        /*09ac*/ 	.word	0x00000052
        /*09b0*/ 	.word	0x00000000
        /*09b4*/ 	.short	0x0101
        /*09b6*/ 	.byte	0xff
	.zero		1


	//   ....[137]....
        /*09b8*/ 	.word	0x000082f0
        /*09bc*/ 	.word	0x00000058
        /*09c0*/ 	.word	0x000000d0
        /*09c4*/ 	.short	0x010a
        /*09c6*/ 	.byte	0xff
	.zero		1


	//   ....[138]....
        /*09c8*/ 	.word	0x000083a0
        /*09cc*/ 	.word	0x00000058
        /*09d0*/ 	.word	0x000000d0
        /*09d4*/ 	.short	0x010a
        /*09d6*/ 	.byte	0xff
	.zero		1


	//   ....[139]....
        /*09d8*/ 	.word	0x00008650
        /*09dc*/ 	.word	0x0000004a
        /*09e0*/ 	.word	0x00000000
        /*09e4*/ 	.short	0x0101
        /*09e6*/ 	.byte	0xff
	.zero		1


	//   ....[140]....
        /*09e8*/ 	.word	0x00008be0
        /*09ec*/ 	.word	0x00000002
        /*09f0*/ 	.word	0x00000000
        /*09f4*/ 	.short	0x0101
        /*09f6*/ 	.byte	0xff
	.zero		1


	//   ....[141]....
        /*09f8*/ 	.word	0x00008e50
        /*09fc*/ 	.word	0x000000ff
        /*0a00*/ 	.word	0x00000000
        /*0a04*/ 	.short	0x0101
        /*0a06*/ 	.byte	0x04
	.zero		1


	//   ....[142]....
        /*0a08*/ 	.word	0x00008e70
        /*0a0c*/ 	.word	0x00000003
        /*0a10*/ 	.word	0x00000190
        /*0a14*/ 	.short	0x010a
        /*0a16*/ 	.byte	0xff
	.zero		1


	//   ....[143]....
        /*0a18*/ 	.word	0x00008ed0
        /*0a1c*/ 	.word	0x00000002
        /*0a20*/ 	.word	0x00000068
        /*0a24*/ 	.short	0x010a
        /*0a26*/ 	.byte	0xff
	.zero		1


	//   ....[144]....
        /*0a28*/ 	.word	0x00008f30
        /*0a2c*/ 	.word	0x00000002
        /*0a30*/ 	.word	0x00000068
        /*0a34*/ 	.short	0x010a
        /*0a36*/ 	.byte	0xff
	.zero		1


	//   ....[145]....
        /*0a38*/ 	.word	0x00008f80
        /*0a3c*/ 	.word	0x00000002
        /*0a40*/ 	.word	0x00000120
        /*0a44*/ 	.short	0x010a
        /*0a46*/ 	.byte	0xff
	.zero		1


	//   ....[146]....
        /*0a48*/ 	.word	0x00008fe0
        /*0a4c*/ 	.word	0x00000000
        /*0a50*/ 	.word	0x00000000
        /*0a54*/ 	.short	0x010a
        /*0a56*/ 	.byte	0xff
	.zero		1


	//   ....[147]....
        /*0a58*/ 	.word	0x00009040
        /*0a5c*/ 	.word	0x00000000
        /*0a60*/ 	.word	0x00000000
        /*0a64*/ 	.short	0x010a
        /*0a66*/ 	.byte	0xff
	.zero		1


	//   ....[148]....
        /*0a68*/ 	.word	0x000090a0
        /*0a6c*/ 	.word	0x00000000
        /*0a70*/ 	.word	0x00000000
        /*0a74*/ 	.short	0x010a
        /*0a76*/ 	.byte	0xff
	.zero		1


	//   ....[149]....
        /*0a78*/ 	.word	0x00009100
        /*0a7c*/ 	.word	0x00000000
        /*0a80*/ 	.word	0x00000000
        /*0a84*/ 	.short	0x010a
        /*0a86*/ 	.byte	0xff
	.zero		1


	//   ....[150]....
        /*0a88*/ 	.word	0x00009160
        /*0a8c*/ 	.word	0x00000000
        /*0a90*/ 	.word	0x00000000
        /*0a94*/ 	.short	0x010a
        /*0a96*/ 	.byte	0xff
	.zero		1


	//   ....[151]....
        /*0a98*/ 	.word	0x000091c0
        /*0a9c*/ 	.word	0x00000000
        /*0aa0*/ 	.word	0x00000000
        /*0aa4*/ 	.short	0x010a
        /*0aa6*/ 	.byte	0xff
	.zero		1


	//   ....[152]....
        /*0aa8*/ 	.word	0x00009220
        /*0aac*/ 	.word	0x00000000
        /*0ab0*/ 	.word	0x00000000
        /*0ab4*/ 	.short	0x010a
        /*0ab6*/ 	.byte	0xff
	.zero		1


	//   ....[153]....
        /*0ab8*/ 	.word	0x00009280
        /*0abc*/ 	.word	0x00000000
        /*0ac0*/ 	.word	0x00000000
        /*0ac4*/ 	.short	0x010a
        /*0ac6*/ 	.byte	0xff
	.zero		1


	//   ....[154]....
        /*0ac8*/ 	.word	0x000092e0
        /*0acc*/ 	.word	0x00000000
        /*0ad0*/ 	.word	0x00000000
        /*0ad4*/ 	.short	0x010a
        /*0ad6*/ 	.byte	0xff
	.zero		1


	//   ....[155]....
        /*0ad8*/ 	.word	0x00009340
        /*0adc*/ 	.word	0x00000000
        /*0ae0*/ 	.word	0x00000000
        /*0ae4*/ 	.short	0x010a
        /*0ae6*/ 	.byte	0xff
	.zero		1


	//   ....[156]....
        /*0ae8*/ 	.word	0x000093a0
        /*0aec*/ 	.word	0x00000000
        /*0af0*/ 	.word	0x00000000
        /*0af4*/ 	.short	0x010a
        /*0af6*/ 	.byte	0xff
	.zero		1


	//   ....[157]....
        /*0af8*/ 	.word	0x00009400
        /*0afc*/ 	.word	0x00000000
        /*0b00*/ 	.word	0x00000000
        /*0b04*/ 	.short	0x010a
        /*0b06*/ 	.byte	0xff
	.zero		1


	//   ....[158]....
        /*0b08*/ 	.word	0x00009450
        /*0b0c*/ 	.word	0x00000000
        /*0b10*/ 	.word	0x00000180
        /*0b14*/ 	.short	0x010a
        /*0b16*/ 	.byte	0xff
	.zero		1


	//   ....[159]....
        /*0b18*/ 	.word	0x000094b0
        /*0b1c*/ 	.word	0x00000000
        /*0b20*/ 	.word	0x00000130
        /*0b24*/ 	.short	0x010a
        /*0b26*/ 	.byte	0xff
	.zero		1


	//   ....[160]....
        /*0b28*/ 	.word	0x00009500
        /*0b2c*/ 	.word	0x00000000
        /*0b30*/ 	.word	0x00000120
        /*0b34*/ 	.short	0x010a
        /*0b36*/ 	.byte	0xff
	.zero		1


	//   ....[161]....
        /*0b38*/ 	.word	0x00009560
        /*0b3c*/ 	.word	0x00000000
        /*0b40*/ 	.word	0x00000130
        /*0b44*/ 	.short	0x010a
        /*0b46*/ 	.byte	0xff
	.zero		1


	//   ....[162]....
        /*0b48*/ 	.word	0x000095c0
        /*0b4c*/ 	.word	0x00000004
        /*0b50*/ 	.word	0x00000008
        /*0b54*/ 	.short	0x010a
        /*0b56*/ 	.byte	0xff
	.zero		1


	//   ....[163]....
        /*0b58*/ 	.word	0x000096a0
        /*0b5c*/ 	.word	0x00000002
        /*0b60*/ 	.word	0x00000008
        /*0b64*/ 	.short	0x010a
        /*0b66*/ 	.byte	0xff
	.zero		1


	//   ....[164]....
        /*0b68*/ 	.word	0x000096f0
        /*0b6c*/ 	.word	0x00000000
        /*0b70*/ 	.word	0x00000120
        /*0b74*/ 	.short	0x010a
        /*0b76*/ 	.byte	0xff
	.zero		1


	//   ....[165]....
        /*0b78*/ 	.word	0x00009750
        /*0b7c*/ 	.word	0x00000000
        /*0b80*/ 	.word	0x00000160
        /*0b84*/ 	.short	0x010a
        /*0b86*/ 	.byte	0xff
	.zero		1


	//   ....[166]....
        /*0b88*/ 	.word	0x000097b0
        /*0b8c*/ 	.word	0x00000000
        /*0b90*/ 	.word	0x00000000
        /*0b94*/ 	.short	0x010a
        /*0b96*/ 	.byte	0xff
	.zero		1


	//   ....[167]....
        /*0b98*/ 	.word	0x00009810
        /*0b9c*/ 	.word	0x00000000
        /*0ba0*/ 	.word	0x00000000
        /*0ba4*/ 	.short	0x010a
        /*0ba6*/ 	.byte	0xff
	.zero		1


	//   ....[168]....
        /*0ba8*/ 	.word	0x00009870
        /*0bac*/ 	.word	0x00000000
        /*0bb0*/ 	.word	0x00000000
        /*0bb4*/ 	.short	0x010a
        /*0bb6*/ 	.byte	0xff
	.zero		1


	//   ....[169]....
        /*0bb8*/ 	.word	0x000098d0
        /*0bbc*/ 	.word	0x00000000
        /*0bc0*/ 	.word	0x00000000
        /*0bc4*/ 	.short	0x010a
        /*0bc6*/ 	.byte	0xff
	.zero		1


	//   ....[170]....
        /*0bc8*/ 	.word	0x00009930
        /*0bcc*/ 	.word	0x00000000
        /*0bd0*/ 	.word	0x000001a0
        /*0bd4*/ 	.short	0x010a
        /*0bd6*/ 	.byte	0xff
	.zero		1


	//   ....[171]....
        /*0bd8*/ 	.word	0x00009980
        /*0bdc*/ 	.word	0x00000000
        /*0be0*/ 	.word	0x00000120
        /*0be4*/ 	.short	0x010a
        /*0be6*/ 	.byte	0xff
	.zero		1


	//   ....[172]....
        /*0be8*/ 	.word	0x000099e0
        /*0bec*/ 	.word	0x00000000
        /*0bf0*/ 	.word	0x00000118
        /*0bf4*/ 	.short	0x010a
        /*0bf6*/ 	.byte	0xff
	.zero		1


	//   ....[173]....
        /*0bf8*/ 	.word	0x00009a40
        /*0bfc*/ 	.word	0x00000003
        /*0c00*/ 	.word	0x000000f0
        /*0c04*/ 	.short	0x010a
        /*0c06*/ 	.byte	0xff
	.zero		1


	//   ....[174]....
        /*0c08*/ 	.word	0x00009aa0
        /*0c0c*/ 	.word	0x00000003
        /*0c10*/ 	.word	0x000000f8
        /*0c14*/ 	.short	0x010a
        /*0c16*/ 	.byte	0xff
	.zero		1


	//   ....[175]....
        /*0c18*/ 	.word	0x00009b00
        /*0c1c*/ 	.word	0x00000003
        /*0c20*/ 	.word	0x00000100
        /*0c24*/ 	.short	0x010a
        /*0c26*/ 	.byte	0xff
	.zero		1


	//   ....[176]....
        /*0c28*/ 	.word	0x00009b60
        /*0c2c*/ 	.word	0x00000003
        /*0c30*/ 	.word	0x00000108
        /*0c34*/ 	.short	0x010a
        /*0c36*/ 	.byte	0xff
	.zero		1


	//   ....[177]....
        /*0c38*/ 	.word	0x00009bc0
        /*0c3c*/ 	.word	0x00000000
        /*0c40*/ 	.word	0x000000f0
        /*0c44*/ 	.short	0x010a
        /*0c46*/ 	.byte	0xff
	.zero		1


	//   ....[178]....
        /*0c48*/ 	.word	0x00009c20
        /*0c4c*/ 	.word	0x00000000
        /*0c50*/ 	.word	0x000000f8
        /*0c54*/ 	.short	0x010a
        /*0c56*/ 	.byte	0xff
	.zero		1


	//   ....[179]....
        /*0c58*/ 	.word	0x00009c80
        /*0c5c*/ 	.word	0x00000000
        /*0c60*/ 	.word	0x00000100
        /*0c64*/ 	.short	0x010a
        /*0c66*/ 	.byte	0xff
	.zero		1


	//   ....[180]....
        /*0c68*/ 	.word	0x00009cd0
        /*0c6c*/ 	.word	0x00000000
        /*0c70*/ 	.word	0x00000120
        /*0c74*/ 	.short	0x010a
        /*0c76*/ 	.byte	0xff
	.zero		1


	//   ....[181]....
        /*0c78*/ 	.word	0x00009d30
        /*0c7c*/ 	.word	0x00000000
        /*0c80*/ 	.word	0x000000d0
        /*0c84*/ 	.short	0x010a
        /*0c86*/ 	.byte	0xff
	.zero		1


	//   ....[182]....
        /*0c88*/ 	.word	0x00009d80
        /*0c8c*/ 	.word	0x0000004a
        /*0c90*/ 	.word	0x00000140
        /*0c94*/ 	.short	0x010a
        /*0c96*/ 	.byte	0xff
	.zero		1


	//   ....[183]....
        /*0c98*/ 	.word	0x00009dd0
        /*0c9c*/ 	.word	0x00000003
        /*0ca0*/ 	.word	0x000000d0
        /*0ca4*/ 	.short	0x010a
        /*0ca6*/ 	.byte	0xff
	.zero		1


	//   ....[184]....
        /*0ca8*/ 	.word	0x00009e20
        /*0cac*/ 	.word	0x00000053
        /*0cb0*/ 	.word	0x000000d0
        /*0cb4*/ 	.short	0x010a
        /*0cb6*/ 	.byte	0xff
	.zero		1


	//   ....[185]....
        /*0cb8*/ 	.word	0x00009e70
        /*0cbc*/ 	.word	0x00000058
        /*0cc0*/ 	.word	0x000000d0
        /*0cc4*/ 	.short	0x010a
        /*0cc6*/ 	.byte	0xff
	.zero		1


	//----- nvinfo : EIATTR_NUM_MBARRIERS
	.align		4
.L_47:
        /*0cc8*/ 	.byte	0x03, 0x38
        /*0cca*/ 	.short	0x0035


	//----- nvinfo : EIATTR_EXIT_INSTR_OFFSETS
	.align		4
        /*0ccc*/ 	.byte	0x04, 0x1c
        /*0cce*/ 	.short	(.L_49 - .L_48)


	//   ....[0]....
.L_48:
        /*0cd0*/ 	.word	0x00002e60


	//   ....[1]....
        /*0cd4*/ 	.word	0x00003360


	//   ....[2]....
        /*0cd8*/ 	.word	0x000033c0


	//   ....[3]....
        /*0cdc*/ 	.word	0x00004740


	//   ....[4]....
        /*0ce0*/ 	.word	0x00005930


	//   ....[5]....
        /*0ce4*/ 	.word	0x00005970


	//   ....[6]....
        /*0ce8*/ 	.word	0x00008d40


	//   ....[7]....
        /*0cec*/ 	.word	0x00008dc0


	//   ....[8]....
        /*0cf0*/ 	.word	0x00008df0


	//   ....[9]....
        /*0cf4*/ 	.word	0x00008e60


	//----- nvinfo : EIATTR_MAX_THREADS
	.align		4
.L_49:
        /*0cf8*/ 	.byte	0x04, 0x05
        /*0cfa*/ 	.short	(.L_51 - .L_50)
.L_50:
        /*0cfc*/ 	.word	0x00000100
        /*0d00*/ 	.word	0x00000001
        /*0d04*/ 	.word	0x00000001


	//----- nvinfo : EIATTR_CRS_STACK_SIZE
	.align		4
.L_51:
        /*0d08*/ 	.byte	0x04, 0x1e
        /*0d0a*/ 	.short	(.L_53 - .L_52)
.L_52:
        /*0d0c*/ 	.word	0x00000000


	//----- nvinfo : EIATTR_CBANK_PARAM_SIZE
	.align		4
.L_53:
        /*0d10*/ 	.byte	0x03, 0x19
        /*0d12*/ 	.short	0x0800


	//----- nvinfo : EIATTR_PARAM_CBANK
	.align		4
        /*0d14*/ 	.byte	0x04, 0x0a
        /*0d16*/ 	.short	(.L_55 - .L_54)
	.align		4
.L_54:
        /*0d18*/ 	.word	index@(.nv.constant0._ZN7cutlass13device_kernelINS_4gemm6kernel13GemmUniversalIN4cute5tupleIJiiiiEEENS1_10collective13CollectiveMmaINS1_35MainloopSm100TmaUmmaWarpSpecializedILi13ELi2ELi4ENS5_IJNS4_1CILi2EEENSA_ILi1EEESC_EEEEENS5_IJNSA_ILi128EEESF_NSA_ILi64EEEEEENS_6half_tENS5_IJlSC_lEEESI_SJ_NS4_8TiledMMAINS4_8MMA_AtomIJNS4_26SM100_MMA_F16BF16_2x1SM_SSISI_SI_fLi128ELi128ELNS4_4UMMA5MajorE0ELSO_0ELNSN_7ScaleInE0ELSP_0EEEEEENS4_6LayoutINS5_IJSC_SC_SC_EEENS5_IJNSA_ILi0EEESU_SU_EEEEENS5_IJNS4_10UnderscoreESX_SX_EEEEENS4_18SM100_TMA_2SM_LOADENS4_14ComposedLayoutINS4_7SwizzleILi3ELi4ELi3EEENS4_18smem_ptr_flag_bitsILi16EEENSS_INS5_IJNSA_ILi8EEESG_EEENS5_IJSG_SC_EEEEEEEvNS4_8identityES10_S1A_vS1B_EENS_8epilogue10collective18CollectiveEpilogueINS1D_23Sm100TmaWarpSpecializedILi4ELi2ELi16ELb1ELb0EEEJNS5_IJSG_SF_SG_EEENS5_IJNSS_ISG_SC_EENSS_INS5_IJNSA_ILi16EEESB_EEENS5_IJSC_SG_EEEEEEEESI_SJ_SI_SJ_NS1D_6fusion15FusionCallbacksIS1H_NS1P_17LinearCombinationISI_fSI_fLNS_15FloatRoundStyleE2EEES1I_S1O_JEEENS4_5SM1004TMEM4LOAD26SM100_TMEM_LOAD_32dp32b16xENS4_13SM90_TMA_LOADENS11_INS12_ILi1ELi4ELi3EEES15_NSS_INS5_IJS16_S1K_EEENS5_IJS1K_SC_EEEEEEENS4_39AutoVectorizingCopyWithAssumedAlignmentILi128EEENS4_14SM90_TMA_STOREES24_S26_S26_EEEvvEEEEvNT_6ParamsE)
        /*0d1c*/ 	.short	0x0380
        /*0d1e*/ 	.short	0x0800


	//----- nvinfo : EIATTR_SW_WAR
	.align		4
.L_55:
        /*0d20*/ 	.byte	0x04, 0x36
        /*0d22*/ 	.short	(.L_57 - .L_56)
.L_56:
        /*0d24*/ 	.word	0x00000008
.L_57:


//--------------------- .nv.callgraph             --------------------------
	.section	.nv.callgraph,"",@"SHT_CUDA_CALLGRAPH"
	.align	4
	.sectionentsize	8
	.align		4
        /*0000*/ 	.word	0x00000000
	.align		4
        /*0004*/ 	.word	0xffffffff
	.align		4
        /*0008*/ 	.word	index@(_ZN7cutlass13device_kernelINS_4gemm6kernel13GemmUniversalIN4cute5tupleIJiiiiEEENS1_10collective13CollectiveMmaINS1_35MainloopSm100TmaUmmaWarpSpecializedILi13ELi2ELi4ENS5_IJNS4_1CILi2EEENSA_ILi1EEESC_EEEEENS5_IJNSA_ILi128EEESF_NSA_ILi64EEEEEENS_6half_tENS5_IJlSC_lEEESI_SJ_NS4_8TiledMMAINS4_8MMA_AtomIJNS4_26SM100_MMA_F16BF16_2x1SM_SSISI_SI_fLi128ELi128ELNS4_4UMMA5MajorE0ELSO_0ELNSN_7ScaleInE0ELSP_0EEEEEENS4_6LayoutINS5_IJSC_SC_SC_EEENS5_IJNSA_ILi0EEESU_SU_EEEEENS5_IJNS4_10UnderscoreESX_SX_EEEEENS4_18SM100_TMA_2SM_LOADENS4_14ComposedLayoutINS4_7SwizzleILi3ELi4ELi3EEENS4_18smem_ptr_flag_bitsILi16EEENSS_INS5_IJNSA_ILi8EEESG_EEENS5_IJSG_SC_EEEEEEEvNS4_8identityES10_S1A_vS1B_EENS_8epilogue10collective18CollectiveEpilogueINS1D_23Sm100TmaWarpSpecializedILi4ELi2ELi16ELb1ELb0EEEJNS5_IJSG_SF_SG_EEENS5_IJNSS_ISG_SC_EENSS_INS5_IJNSA_ILi16EEESB_EEENS5_IJSC_SG_EEEEEEEESI_SJ_SI_SJ_NS1D_6fusion15FusionCallbacksIS1H_NS1P_17LinearCombinationISI_fSI_fLNS_15FloatRoundStyleE2EEES1I_S1O_JEEENS4_5SM1004TMEM4LOAD26SM100_TMEM_LOAD_32dp32b16xENS4_13SM90_TMA_LOADENS11_INS12_ILi1ELi4ELi3EEES15_NSS_INS5_IJS16_S1K_EEENS5_IJS1K_SC_EEEEEEENS4_39AutoVectorizingCopyWithAssumedAlignmentILi128EEENS4_14SM90_TMA_STOREES24_S26_S26_EEEvvEEEEvNT_6ParamsE)
	.align		4
        /*000c*/ 	.word	index@(__assertfail)
	.align		4
        /*0010*/ 	.word	0x00000000
	.align		4
        /*0014*/ 	.word	0xfffffffe
	.align		4
        /*0018*/ 	.word	0x00000000
	.align		4
        /*001c*/ 	.word	0xfffffffd
	.align		4
        /*0020*/ 	.word	0x00000000
	.align		4
        /*0024*/ 	.word	0xfffffffc


//--------------------- .nv.constant4             --------------------------
	.section	.nv.constant4,"a",@progbits
	.align	8
	.align		8
.nv.constant4:
        /*0000*/ 	.dword	__assertfail
	.align		8
        /*0008*/ 	.dword	__unnamed_1
	.align		8
        /*0010*/ 	.dword	__unnamed_2
	.align		8
        /*0018*/ 	.dword	_ZN39_INTERNAL_b2b3e224_4_k_cu_141f55df_40624cuda3std3__45__cpo5beginE
	.align		8
        /*0020*/ 	.dword	_ZN39_INTERNAL_b2b3e224_4_k_cu_141f55df_40624cuda3std3__45__cpo3endE
	.align		8
        /*0028*/ 	.dword	_ZN39_INTERNAL_b2b3e224_4_k_cu_141f55df_40624cuda3std3__45__cpo6cbeginE
	.align		8
        /*0030*/ 	.dword	_ZN39_INTERNAL_b2b3e224_4_k_cu_141f55df_40624cuda3std3__45__cpo4cendE
	.align		8
        /*0038*/ 	.dword	_ZN39_INTERNAL_b2b3e224_4_k_cu_141f55df_40624cuda3std3__441_GLOBAL__N__b2b3e224_4_k_cu_141f55df_40626ignoreE
	.align		8
        /*0040*/ 	.dword	_ZN39_INTERNAL_b2b3e224_4_k_cu_141f55df_40624cuda3std3__419piecewise_constructE
	.align		8
        /*0048*/ 	.dword	_ZN39_INTERNAL_b2b3e224_4_k_cu_141f55df_40624cuda3std3__48in_placeE
	.align		8
        /*0050*/ 	.dword	_ZN39_INTERNAL_b2b3e224_4_k_cu_141f55df_40624cuda3std6ranges3__45__cpo4swapE
	.align		8
        /*0058*/ 	.dword	_ZN39_INTERNAL_b2b3e224_4_k_cu_141f55df_40624cuda3std6ranges3__45__cpo9iter_moveE
	.align		8
        /*0060*/ 	.dword	_ZN39_INTERNAL_b2b3e224_4_k_cu_141f55df_40624cute7productE
	.align		8
        /*0068*/ 	.dword	_ZN39_INTERNAL_b2b3e224_4_k_cu_141f55df_40624cute1_E
	.align		8
        /*0070*/ 	.dword	$str$25
	.align		8
        /*0078*/ 	.dword	$str$26
	.align		8
        /*0080*/ 	.dword	$str$27
	.align		8
        /*0088*/ 	.dword	$str$28


//--------------------- .text._ZN7cutlass13device_kernelINS_4gemm6kernel13GemmUniversalIN4cute5tupleIJiiiiEEENS1_10collective13CollectiveMmaINS1_35MainloopSm100TmaUmmaWarpSpecializedILi13ELi2ELi4ENS5_IJNS4_1CILi2EEENSA_ILi1EEESC_EEEEENS5_IJNSA_ILi128EEESF_NSA_ILi64EEEEEENS_6half_tENS5_IJlSC_lEEESI_SJ_NS4_8TiledMMAINS4_8MMA_AtomIJNS4_26SM100_MMA_F16BF16_2x1SM_SSISI_SI_fLi128ELi128ELNS4_4UMMA5MajorE0ELSO_0ELNSN_7ScaleInE0ELSP_0EEEEEENS4_6LayoutINS5_IJSC_SC_SC_EEENS5_IJNSA_ILi0EEESU_SU_EEEEENS5_IJNS4_10UnderscoreESX_SX_EEEEENS4_18SM100_TMA_2SM_LOADENS4_14ComposedLayoutINS4_7SwizzleILi3ELi4ELi3EEENS4_18smem_ptr_flag_bitsILi16EEENSS_INS5_IJNSA_ILi8EEESG_EEENS5_IJSG_SC_EEEEEEEvNS4_8identityES10_S1A_vS1B_EENS_8epilogue10collective18CollectiveEpilogueINS1D_23Sm100TmaWarpSpecializedILi4ELi2ELi16ELb1ELb0EEEJNS5_IJSG_SF_SG_EEENS5_IJNSS_ISG_SC_EENSS_INS5_IJNSA_ILi16EEESB_EEENS5_IJSC_SG_EEEEEEEESI_SJ_SI_SJ_NS1D_6fusion15FusionCallbacksIS1H_NS1P_17LinearCombinationISI_fSI_fLNS_15FloatRoundStyleE2EEES1I_S1O_JEEENS4_5SM1004TMEM4LOAD26SM100_TMEM_LOAD_32dp32b16xENS4_13SM90_TMA_LOADENS11_INS12_ILi1ELi4ELi3EEES15_NSS_INS5_IJS16_S1K_EEENS5_IJS1K_SC_EEEEEEENS4_39AutoVectorizingCopyWithAssumedAlignmentILi128EEENS4_14SM90_TMA_STOREES24_S26_S26_EEEvvEEEEvNT_6ParamsE --------------------------
	.section	.text._ZN7cutlass13device_kernelINS_4gemm6kernel13GemmUniversalIN4cute5tupleIJiiiiEEENS1_10collective13CollectiveMmaINS1_35MainloopSm100TmaUmmaWarpSpecializedILi13ELi2ELi4ENS5_IJNS4_1CILi2EEENSA_ILi1EEESC_EEEEENS5_IJNSA_ILi128EEESF_NSA_ILi64EEEEEENS_6half_tENS5_IJlSC_lEEESI_SJ_NS4_8TiledMMAINS4_8MMA_AtomIJNS4_26SM100_MMA_F16BF16_2x1SM_SSISI_SI_fLi128ELi128ELNS4_4UMMA5MajorE0ELSO_0ELNSN_7ScaleInE0ELSP_0EEEEEENS4_6LayoutINS5_IJSC_SC_SC_EEENS5_IJNSA_ILi0EEESU_SU_EEEEENS5_IJNS4_10UnderscoreESX_SX_EEEEENS4_18SM100_TMA_2SM_LOADENS4_14ComposedLayoutINS4_7SwizzleILi3ELi4ELi3EEENS4_18smem_ptr_flag_bitsILi16EEENSS_INS5_IJNSA_ILi8EEESG_EEENS5_IJSG_SC_EEEEEEEvNS4_8identityES10_S1A_vS1B_EENS_8epilogue10collective18CollectiveEpilogueINS1D_23Sm100TmaWarpSpecializedILi4ELi2ELi16ELb1ELb0EEEJNS5_IJSG_SF_SG_EEENS5_IJNSS_ISG_SC_EENSS_INS5_IJNSA_ILi16EEESB_EEENS5_IJSC_SG_EEEEEEEESI_SJ_SI_SJ_NS1D_6fusion15FusionCallbacksIS1H_NS1P_17LinearCombinationISI_fSI_fLNS_15FloatRoundStyleE2EEES1I_S1O_JEEENS4_5SM1004TMEM4LOAD26SM100_TMEM_LOAD_32dp32b16xENS4_13SM90_TMA_LOADENS11_INS12_ILi1ELi4ELi3EEES15_NSS_INS5_IJS16_S1K_EEENS5_IJS1K_SC_EEEEEEENS4_39AutoVectorizingCopyWithAssumedAlignmentILi128EEENS4_14SM90_TMA_STOREES24_S26_S26_EEEvvEEEEvNT_6ParamsE,"ax",@progbits
	.align	128
.text._ZN7cutlass13device_kernelINS_4gemm6kernel13GemmUniversalIN4cute5tupleIJiiiiEEENS1_10collective13CollectiveMmaINS1_35MainloopSm100TmaUmmaWarpSpecializedILi13ELi2ELi4ENS5_IJNS4_1CILi2EEENSA_ILi1EEESC_EEEEENS5_IJNSA_ILi128EEESF_NSA_ILi64EEEEEENS_6half_tENS5_IJlSC_lEEESI_SJ_NS4_8TiledMMAINS4_8MMA_AtomIJNS4_26SM100_MMA_F16BF16_2x1SM_SSISI_SI_fLi128ELi128ELNS4_4UMMA5MajorE0ELSO_0ELNSN_7ScaleInE0ELSP_0EEEEEENS4_6LayoutINS5_IJSC_SC_SC_EEENS5_IJNSA_ILi0EEESU_SU_EEEEENS5_IJNS4_10UnderscoreESX_SX_EEEEENS4_18SM100_TMA_2SM_LOADENS4_14ComposedLayoutINS4_7SwizzleILi3ELi4ELi3EEENS4_18smem_ptr_flag_bitsILi16EEENSS_INS5_IJNSA_ILi8EEESG_EEENS5_IJSG_SC_EEEEEEEvNS4_8identityES10_S1A_vS1B_EENS_8epilogue10collective18CollectiveEpilogueINS1D_23Sm100TmaWarpSpecializedILi4ELi2ELi16ELb1ELb0EEEJNS5_IJSG_SF_SG_EEENS5_IJNSS_ISG_SC_EENSS_INS5_IJNSA_ILi16EEESB_EEENS5_IJSC_SG_EEEEEEEESI_SJ_SI_SJ_NS1D_6fusion15FusionCallbacksIS1H_NS1P_17LinearCombinationISI_fSI_fLNS_15FloatRoundStyleE2EEES1I_S1O_JEEENS4_5SM1004TMEM4LOAD26SM100_TMEM_LOAD_32dp32b16xENS4_13SM90_TMA_LOADENS11_INS12_ILi1ELi4ELi3EEES15_NSS_INS5_IJS16_S1K_EEENS5_IJS1K_SC_EEEEEEENS4_39AutoVectorizingCopyWithAssumedAlignmentILi128EEENS4_14SM90_TMA_STOREES24_S26_S26_EEEvvEEEEvNT_6ParamsE:
        .type           _ZN7cutlass13device_kernelINS_4gemm6kernel13GemmUniversalIN4cute5tupleIJiiiiEEENS1_10collective13CollectiveMmaINS1_35MainloopSm100TmaUmmaWarpSpecializedILi13ELi2ELi4ENS5_IJNS4_1CILi2EEENSA_ILi1EEESC_EEEEENS5_IJNSA_ILi128EEESF_NSA_ILi64EEEEEENS_6half_tENS5_IJlSC_lEEESI_SJ_NS4_8TiledMMAINS4_8MMA_AtomIJNS4_26SM100_MMA_F16BF16_2x1SM_SSISI_SI_fLi128ELi128ELNS4_4UMMA5MajorE0ELSO_0ELNSN_7ScaleInE0ELSP_0EEEEEENS4_6LayoutINS5_IJSC_SC_SC_EEENS5_IJNSA_ILi0EEESU_SU_EEEEENS5_IJNS4_10UnderscoreESX_SX_EEEEENS4_18SM100_TMA_2SM_LOADENS4_14ComposedLayoutINS4_7SwizzleILi3ELi4ELi3EEENS4_18smem_ptr_flag_bitsILi16EEENSS_INS5_IJNSA_ILi8EEESG_EEENS5_IJSG_SC_EEEEEEEvNS4_8identityES10_S1A_vS1B_EENS_8epilogue10collective18CollectiveEpilogueINS1D_23Sm100TmaWarpSpecializedILi4ELi2ELi16ELb1ELb0EEEJNS5_IJSG_SF_SG_EEENS5_IJNSS_ISG_SC_EENSS_INS5_IJNSA_ILi16EEESB_EEENS5_IJSC_SG_EEEEEEEESI_SJ_SI_SJ_NS1D_6fusion15FusionCallbacksIS1H_NS1P_17LinearCombinationISI_fSI_fLNS_15FloatRoundStyleE2EEES1I_S1O_JEEENS4_5SM1004TMEM4LOAD26SM100_TMEM_LOAD_32dp32b16xENS4_13SM90_TMA_LOADENS11_INS12_ILi1ELi4ELi3EEES15_NSS_INS5_IJS16_S1K_EEENS5_IJS1K_SC_EEEEEEENS4_39AutoVectorizingCopyWithAssumedAlignmentILi128EEENS4_14SM90_TMA_STOREES24_S26_S26_EEEvvEEEEvNT_6ParamsE,@function
        .size           _ZN7cutlass13device_kernelINS_4gemm6kernel13GemmUniversalIN4cute5tupleIJiiiiEEENS1_10collective13CollectiveMmaINS1_35MainloopSm100TmaUmmaWarpSpecializedILi13ELi2ELi4ENS5_IJNS4_1CILi2EEENSA_ILi1EEESC_EEEEENS5_IJNSA_ILi128EEESF_NSA_ILi64EEEEEENS_6half_tENS5_IJlSC_lEEESI_SJ_NS4_8TiledMMAINS4_8MMA_AtomIJNS4_26SM100_MMA_F16BF16_2x1SM_SSISI_SI_fLi128ELi128ELNS4_4UMMA5MajorE0ELSO_0ELNSN_7ScaleInE0ELSP_0EEEEEENS4_6LayoutINS5_IJSC_SC_SC_EEENS5_IJNSA_ILi0EEESU_SU_EEEEENS5_IJNS4_10UnderscoreESX_SX_EEEEENS4_18SM100_TMA_2SM_LOADENS4_14ComposedLayoutINS4_7SwizzleILi3ELi4ELi3EEENS4_18smem_ptr_flag_bitsILi16EEENSS_INS5_IJNSA_ILi8EEESG_EEENS5_IJSG_SC_EEEEEEEvNS4_8identityES10_S1A_vS1B_EENS_8epilogue10collective18CollectiveEpilogueINS1D_23Sm100TmaWarpSpecializedILi4ELi2ELi16ELb1ELb0EEEJNS5_IJSG_SF_SG_EEENS5_IJNSS_ISG_SC_EENSS_INS5_IJNSA_ILi16EEESB_EEENS5_IJSC_SG_EEEEEEEESI_SJ_SI_SJ_NS1D_6fusion15FusionCallbacksIS1H_NS1P_17LinearCombinationISI_fSI_fLNS_15FloatRoundStyleE2EEES1I_S1O_JEEENS4_5SM1004TMEM4LOAD26SM100_TMEM_LOAD_32dp32b16xENS4_13SM90_TMA_LOADENS11_INS12_ILi1ELi4ELi3EEES15_NSS_INS5_IJS16_S1K_EEENS5_IJS1K_SC_EEEEEEENS4_39AutoVectorizingCopyWithAssumedAlignmentILi128EEENS4_14SM90_TMA_STOREES24_S26_S26_EEEvvEEEEvNT_6ParamsE,(.L_x_225 - _ZN7cutlass13device_kernelINS_4gemm6kernel13GemmUniversalIN4cute5tupleIJiiiiEEENS1_10collective13CollectiveMmaINS1_35MainloopSm100TmaUmmaWarpSpecializedILi13ELi2ELi4ENS5_IJNS4_1CILi2EEENSA_ILi1EEESC_EEEEENS5_IJNSA_ILi128EEESF_NSA_ILi64EEEEEENS_6half_tENS5_IJlSC_lEEESI_SJ_NS4_8TiledMMAINS4_8MMA_AtomIJNS4_26SM100_MMA_F16BF16_2x1SM_SSISI_SI_fLi128ELi128ELNS4_4UMMA5MajorE0ELSO_0ELNSN_7ScaleInE0ELSP_0EEEEEENS4_6LayoutINS5_IJSC_SC_SC_EEENS5_IJNSA_ILi0EEESU_SU_EEEEENS5_IJNS4_10UnderscoreESX_SX_EEEEENS4_18SM100_TMA_2SM_LOADENS4_14ComposedLayoutINS4_7SwizzleILi3ELi4ELi3EEENS4_18smem_ptr_flag_bitsILi16EEENSS_INS5_IJNSA_ILi8EEESG_EEENS5_IJSG_SC_EEEEEEEvNS4_8identityES10_S1A_vS1B_EENS_8epilogue10collective18CollectiveEpilogueINS1D_23Sm100TmaWarpSpecializedILi4ELi2ELi16ELb1ELb0EEEJNS5_IJSG_SF_SG_EEENS5_IJNSS_ISG_SC_EENSS_INS5_IJNSA_ILi16EEESB_EEENS5_IJSC_SG_EEEEEEEESI_SJ_SI_SJ_NS1D_6fusion15FusionCallbacksIS1H_NS1P_17LinearCombinationISI_fSI_fLNS_15FloatRoundStyleE2EEES1I_S1O_JEEENS4_5SM1004TMEM4LOAD26SM100_TMEM_LOAD_32dp32b16xENS4_13SM90_TMA_LOADENS11_INS12_ILi1ELi4ELi3EEES15_NSS_INS5_IJS16_S1K_EEENS5_IJS1K_SC_EEEEEEENS4_39AutoVectorizingCopyWithAssumedAlignmentILi128EEENS4_14SM90_TMA_STOREES24_S26_S26_EEEvvEEEEvNT_6ParamsE)
        .other          _ZN7cutlass13device_kernelINS_4gemm6kernel13GemmUniversalIN4cute5tupleIJiiiiEEENS1_10collective13CollectiveMmaINS1_35MainloopSm100TmaUmmaWarpSpecializedILi13ELi2ELi4ENS5_IJNS4_1CILi2EEENSA_ILi1EEESC_EEEEENS5_IJNSA_ILi128EEESF_NSA_ILi64EEEEEENS_6half_tENS5_IJlSC_lEEESI_SJ_NS4_8TiledMMAINS4_8MMA_AtomIJNS4_26SM100_MMA_F16BF16_2x1SM_SSISI_SI_fLi128ELi128ELNS4_4UMMA5MajorE0ELSO_0ELNSN_7ScaleInE0ELSP_0EEEEEENS4_6LayoutINS5_IJSC_SC_SC_EEENS5_IJNSA_ILi0EEESU_SU_EEEEENS5_IJNS4_10UnderscoreESX_SX_EEEEENS4_18SM100_TMA_2SM_LOADENS4_14ComposedLayoutINS4_7SwizzleILi3ELi4ELi3EEENS4_18smem_ptr_flag_bitsILi16EEENSS_INS5_IJNSA_ILi8EEESG_EEENS5_IJSG_SC_EEEEEEEvNS4_8identityES10_S1A_vS1B_EENS_8epilogue10collective18CollectiveEpilogueINS1D_23Sm100TmaWarpSpecializedILi4ELi2ELi16ELb1ELb0EEEJNS5_IJSG_SF_SG_EEENS5_IJNSS_ISG_SC_EENSS_INS5_IJNSA_ILi16EEESB_EEENS5_IJSC_SG_EEEEEEEESI_SJ_SI_SJ_NS1D_6fusion15FusionCallbacksIS1H_NS1P_17LinearCombinationISI_fSI_fLNS_15FloatRoundStyleE2EEES1I_S1O_JEEENS4_5SM1004TMEM4LOAD26SM100_TMEM_LOAD_32dp32b16xENS4_13SM90_TMA_LOADENS11_INS12_ILi1ELi4ELi3EEES15_NSS_INS5_IJS16_S1K_EEENS5_IJS1K_SC_EEEEEEENS4_39AutoVectorizingCopyWithAssumedAlignmentILi128EEENS4_14SM90_TMA_STOREES24_S26_S26_EEEvvEEEEvNT_6ParamsE,@"STO_CUDA_ENTRY STV_DEFAULT"
_ZN7cutlass13device_kernelINS_4gemm6kernel13GemmUniversalIN4cute5tupleIJiiiiEEENS1_10collective13CollectiveMmaINS1_35MainloopSm100TmaUmmaWarpSpecializedILi13ELi2ELi4ENS5_IJNS4_1CILi2EEENSA_ILi1EEESC_EEEEENS5_IJNSA_ILi128EEESF_NSA_ILi64EEEEEENS_6half_tENS5_IJlSC_lEEESI_SJ_NS4_8TiledMMAINS4_8MMA_AtomIJNS4_26SM100_MMA_F16BF16_2x1SM_SSISI_SI_fLi128ELi128ELNS4_4UMMA5MajorE0ELSO_0ELNSN_7ScaleInE0ELSP_0EEEEEENS4_6LayoutINS5_IJSC_SC_SC_EEENS5_IJNSA_ILi0EEESU_SU_EEEEENS5_IJNS4_10UnderscoreESX_SX_EEEEENS4_18SM100_TMA_2SM_LOADENS4_14ComposedLayoutINS4_7SwizzleILi3ELi4ELi3EEENS4_18smem_ptr_flag_bitsILi16EEENSS_INS5_IJNSA_ILi8EEESG_EEENS5_IJSG_SC_EEEEEEEvNS4_8identityES10_S1A_vS1B_EENS_8epilogue10collective18CollectiveEpilogueINS1D_23Sm100TmaWarpSpecializedILi4ELi2ELi16ELb1ELb0EEEJNS5_IJSG_SF_SG_EEENS5_IJNSS_ISG_SC_EENSS_INS5_IJNSA_ILi16EEESB_EEENS5_IJSC_SG_EEEEEEEESI_SJ_SI_SJ_NS1D_6fusion15FusionCallbacksIS1H_NS1P_17LinearCombinationISI_fSI_fLNS_15FloatRoundStyleE2EEES1I_S1O_JEEENS4_5SM1004TMEM4LOAD26SM100_TMEM_LOAD_32dp32b16xENS4_13SM90_TMA_LOADENS11_INS12_ILi1ELi4ELi3EEES15_NSS_INS5_IJS16_S1K_EEENS5_IJS1K_SC_EEEEEEENS4_39AutoVectorizingCopyWithAssumedAlignmentILi128EEENS4_14SM90_TMA_STOREES24_S26_S26_EEEvvEEEEvNT_6ParamsE:
[----:B------:R-:W1:Y:S01]  /*0000*/  LDC R1, c[0x0][0x37c] ;  /* 0x0000df00ff017b82 */ /* 0x000e620000000800 */
[----:B------:R-:W2:Y:S01]  /*0010*/  S2R R72, SR_TID.X ;  /* 0x0000000000487919 */ /* 0x000ea20000002100 */
[----:B------:R-:W3:Y:S06]  /*0020*/  LDCU.64 UR6, c[0x0][0x890] ;  /* 0x00011200ff0677ac */ /* 0x000eec0008000a00 */
[----:B------:R-:W4:Y:S01]  /*0030*/  S2UR UR37, SR_CgaCtaId ;  /* 0x00000000002579c3 */ /* 0x000f220000008800 */
[----:B------:R-:W-:Y:S02]  /*0040*/  PRMT R59, RZ, 0x7610, R59 ;  /* 0x00007610ff3b7816 */ /* 0x000fe4000000003b */
[----:B------:R-:W-:Y:S01]  /*0050*/  ELECT P1, URZ, PT ;  /* 0x0000000000ff782f */ /* 0x000fe20003820000 */
[----:B------:R-:W1:Y:S01]  /*0060*/  LDCU.64 UR46, c[0x0][0x358] ;  /* 0x00006b00ff2e77ac */ /* 0x000e620008000a00 */
[----:B---3--:R-:W-:-:S04]  /*0070*/  UISETP.NE.U32.AND UP0, UPT, UR6, URZ, UPT ;  /* 0x000000ff0600728c */ /* 0x008fc8000bf05070 */
[----:B------:R-:W-:Y:S02]  /*0080*/  UISETP.NE.AND.EX UP0, UPT, UR7, URZ, UPT, UP0 ;  /* 0x000000ff0700728c */ /* 0x000fe4000bf05300 */
[----:B----4-:R-:W-:Y:S02]  /*0090*/  ULOP3.LUT UR5, UR37, 0x1, URZ, 0xc0, !UPT ;  /* 0x0000000125057892 */ /* 0x010fe4000f8ec0ff */
[----:B------:R-:W-:Y:S01]  /*00a0*/  ULOP3.LUT UR4, UR37, 0x1, URZ, 0x3c, !UPT ;  /* 0x0000000125047892 */ /* 0x000fe2000f8e3cff */
[----:B--2---:R-:W-:-:S05]  /*00b0*/  SHF.R.U32.HI R66, RZ, 0x5, R72 ;  /* 0x00000005ff427819 */ /* 0x004fca0000011648 */
[----:B------:R-:W2:Y:S02]  /*00c0*/  SHFL.IDX PT, R0, R66, RZ, 0x1f ;  /* 0x00001fff42007589 */ /* 0x000ea400000e0000 */
[----:B--2---:R-:W-:Y:S01]  /*00d0*/  R2UR UR10, R0 ;  /* 0x00000000000a72ca */ /* 0x004fe200000e0000 */
[----:B-1----:R-:W-:-:S14]  /*00e0*/  BRA.U UP0, `(.L_x_0) ;  /* 0x00000001002c7547 */ /* 0x002fdc000b800000 */
[----:B------:R-:W1:Y:S02]  /*00f0*/  LDCU.64 UR8, c[0x0][0x888] ;  /* 0x00011100ff0877ac */ /* 0x000e640008000a00 */
[----:B-1----:R-:W-:-:S04]  /*0100*/  UISETP.NE.U32.AND UP0, UPT, UR8, URZ, UPT ;  /* 0x000000ff0800728c */ /* 0x002fc8000bf05070 */
[----:B------:R-:W-:-:S09]  /*0110*/  UISETP.NE.AND.EX UP0, UPT, UR9, URZ, UPT, UP0 ;  /* 0x000000ff0900728c */ /* 0x000fd2000bf05300 */
[----:B------:R-:W-:Y:S05]  /*0120*/  BRA.U !UP0, `(.L_x_1) ;  /* 0x0000000108107547 */ /* 0x000fea000b800000 */
[----:B------:R-:W1:Y:S02]  /*0130*/  LDC.64 R2, c[0x0][0x888] ;  /* 0x00022200ff027b82 */ /* 0x000e640000000a00 */
[----:B-1----:R1:W5:Y:S01]  /*0140*/  LDG.E R35, desc[UR46][R2.64] ;  /* 0x0000002e02237981 */ /* 0x002362000c1e1900 */
[----:B------:R-:W-:Y:S01]  /*0150*/  HFMA2 R59, -RZ, RZ, 0, 5.9604644775390625e-08 ;  /* 0x00000001ff3b7431 */ /* 0x000fe200000001ff */
[----:B------:R-:W-:Y:S05]  /*0160*/  BRA `(.L_x_0) ;  /* 0x00000000000c7947 */ /* 0x000fea0003800000 */
.L_x_1:
[----:B------:R-:W1:Y:S01]  /*0170*/  LDCU UR8, c[0x0][0x880] ;  /* 0x00011000ff0877ac */ /* 0x000e620008000800 */
[----:B------:R-:W-:Y:S01]  /*0180*/  HFMA2 R59, -RZ, RZ, 0, 5.9604644775390625e-08 ;  /* 0x00000001ff3b7431 */ /* 0x000fe200000001ff */
[----:B-1----:R-:W-:-:S07]  /*0190*/  MOV R35, UR8 ;  /* 0x0000000800237c02 */ /* 0x002fce0008000f00 */
.L_x_0:
[----:B------:R-:W2:Y:S02]  /*01a0*/  LDCU.64 UR8, c[0x0][0x8b0] ;  /* 0x00011600ff0877ac */ /* 0x000ea40008000a00 */
[----:B--2---:R-:W-:-:S04]  /*01b0*/  UISETP.NE.U32.AND UP0, UPT, UR8, URZ, UPT ;  /* 0x000000ff0800728c */ /* 0x004fc8000bf05070 */
[----:B------:R-:W-:-:S09]  /*01c0*/  UISETP.NE.AND.EX UP0, UPT, UR9, URZ, UPT, UP0 ;  /* 0x000000ff0900728c */ /* 0x000fd2000bf05300 */
[----:B------:R-:W-:Y:S05]  /*01d0*/  BRA.U UP0, `(.L_x_2) ;  /* 0x0000000100247547 */ /* 0x000fea000b800000 */
[----:B------:R-:W2:Y:S02]  /*01e0*/  LDCU.64 UR8, c[0x0][0x8a8] ;  /* 0x00011500ff0877ac */ /* 0x000ea40008000a00 */
[----:B--2---:R-:W-:-:S04]  /*01f0*/  UISETP.NE.U32.AND UP0, UPT, UR8, URZ, UPT ;  /* 0x000000ff0800728c */ /* 0x004fc8000bf05070 */
[----:B------:R-:W-:-:S09]  /*0200*/  UISETP.NE.AND.EX UP0, UPT, UR9, URZ, UPT, UP0 ;  /* 0x000000ff0900728c */ /* 0x000fd2000bf05300 */
[----:B------:R-:W-:Y:S05]  /*0210*/  BRA.U !UP0, `(.L_x_3) ;  /* 0x00000001080c7547 */ /* 0x000fea000b800000 */
[----:B------:R-:W2:Y:S02]  /*0220*/  LDC.64 R32, c[0x0][0x8a8] ;  /* 0x00022a00ff207b82 */ /* 0x000ea40000000a00 */
[----:B--2---:R2:W5:Y:S01]  /*0230*/  LDG.E R32, desc[UR46][R32.64] ;  /* 0x0000002e20207981 */ /* 0x004562000c1e1900 */
[----:B------:R-:W-:Y:S05]  /*0240*/  BRA `(.L_x_2) ;  /* 0x0000000000087947 */ /* 0x000fea0003800000 */
.L_x_3:
[----:B------:R-:W2:Y:S02]  /*0250*/  LDCU UR8, c[0x0][0x8a0] ;  /* 0x00011400ff0877ac */ /* 0x000ea40008000800 */
[----:B--2---:R-:W-:Y:S02]  /*0260*/  MOV R32, UR8 ;  /* 0x0000000800207c02 */ /* 0x004fe40008000f00 */
.L_x_2:
[----:B------:R-:W-:Y:S01]  /*0270*/  IMAD.U32 R0, RZ, RZ, UR10 ;  /* 0x0000000aff007e24 */ /* 0x000fe2000f8e00ff */
[----:B------:R-:W-:Y:S04]  /*0280*/  BSSY.RECONVERGENT B0, `(.L_x_4) ;  /* 0x000000c000007945 */ /* 0x000fe80003800200 */
[C---:B------:R-:W-:Y:S02]  /*0290*/  ISETP.NE.OR P2, PT, R0.reuse, 0x1, !P1 ;  /* 0x000000010000780c */ /* 0x040fe40004f45670 */
[----:B------:R-:W-:-:S11]  /*02a0*/  ISETP.NE.OR P0, PT, R0, 0x3, !P1 ;  /* 0x000000030000780c */ /* 0x000fd60004f05670 */
[----:B------:R-:W-:Y:S05]  /*02b0*/  @P2 BRA `(.L_x_5) ;  /* 0x0000000000202947 */ /* 0x000fea0003800000 */
[----:B------:R-:W3:Y:S02]  /*02c0*/  LDCU.64 UR8, c[0x0][0x348] ;  /* 0x00006900ff0877ac */ /* 0x000ee40008000a00 */
[----:B---3--:R-:W-:Y:S02]  /*02d0*/  UIADD3 UR12, UP1, UPT, UR8, 0x80, URZ ;  /* 0x00000080080c7890 */ /* 0x008fe4000ff3e0ff */
[----:B------:R-:W-:Y:S02]  /*02e0*/  UIADD3 UR8, UP0, UPT, UR8, 0x180, URZ ;  /* 0x0000018008087890 */ /* 0x000fe4000ff1e0ff */
[----:B------:R-:W-:Y:S02]  /*02f0*/  UIADD3.X UR13, UPT, UPT, URZ, UR9, URZ, UP1, !UPT ;  /* 0x00000009ff0d7290 */ /* 0x000fe40008ffe4ff */
[----:B------:R-:W-:-:S07]  /*0300*/  UIADD3.X UR9, UPT, UPT, URZ, UR9, URZ, UP0, !UPT ;  /* 0x00000009ff097290 */ /* 0x000fce00087fe4ff */
[----:B------:R3:W-:Y:S02]  /*0310*/  UTMACCTL.PF [UR12] ;  /* 0x000000000c0079b9 */ /* 0x0007e40008040000 */
[----:B------:R3:W-:Y:S02]  /*0320*/  UTMACCTL.PF [UR8] ;  /* 0x00000000080079b9 */ /* 0x0007e40008040000 */
[----:B---3--:R-:W-:Y:S01]  /*0330*/  NOP ;  /* 0x0000000000007918 */ /* 0x008fe20000000000 */
.L_x_5:
[----:B------:R-:W-:Y:S05]  /*0340*/  BSYNC.RECONVERGENT B0 ;  /* 0x0000000000007941 */ /* 0x000fea0003800200 */
.L_x_4:
[----:B------:R-:W-:Y:S04]  /*0350*/  BSSY.RECONVERGENT B0, `(.L_x_6) ;  /* 0x000000a000007945 */ /* 0x000fe80003800200 */
        /* <DEDUP_REMOVED lines=9> */
.L_x_7:
[----:B------:R-:W-:Y:S05]  /*03f0*/  BSYNC.RECONVERGENT B0 ;  /* 0x0000000000007941 */ /* 0x000fea0003800200 */
.L_x_6:
[----:B------:R-:W3:Y:S01]  /*0400*/  LDCU.64 UR8, c[0x0][0x888] ;  /* 0x00011100ff0877ac */ /* 0x000ee20008000a00 */
[----:B------:R-:W-:Y:S02]  /*0410*/  UISETP.EQ.U32.AND UP1, UPT, UR6, URZ, UPT ;  /* 0x000000ff0600728c */ /* 0x000fe4000bf22070 */
[----:B------:R-:W-:Y:S02]  /*0420*/  UPLOP3.LUT UP5, UPT, UPT, UPT, UPT, 0x80, 0x8 ;  /* 0x000000000008789c */ /* 0x000fe40003faf070 */
[----:B---3--:R-:W-:-:S04]  /*0430*/  UISETP.NE.U32.AND UP0, UPT, UR8, URZ, UPT ;  /* 0x000000ff0800728c */ /* 0x008fc8000bf05070 */
[----:B------:R-:W-:-:S04]  /*0440*/  UISETP.NE.AND.EX UP0, UPT, UR9, URZ, UPT, UP0 ;  /* 0x000000ff0900728c */ /* 0x000fc8000bf05300 */
[----:B------:R-:W-:-:S04]  /*0450*/  UISETP.EQ.OR.EX UP2, UPT, UR7, URZ, !UP0, UP1 ;  /* 0x000000ff0700728c */ /* 0x000fc8000c742710 */
[----:B------:R-:W-:-:S05]  /*0460*/  UP2UR UR50, UPR, URZ, 0x4 ;  /* 0x00000004ff327883 */ /* 0x000fca0008000000 */
[----:B------:R-:W-:Y:S07]  /*0470*/  BRA.U !UP2, `(.L_x_8) ;  /* 0x000000010a207547 */ /* 0x000fee000b800000 */
[----:B------:R-:W-:Y:S01]  /*0480*/  UISETP.NE.U32.AND UP2, UPT, UR6, URZ, UPT ;  /* 0x000000ff0600728c */ /* 0x000fe2000bf45070 */
[----:B-----5:R-:W-:Y:S01]  /*0490*/  FSETP.NEU.AND P0, PT, R35, RZ, PT ;  /* 0x000000ff2300720b */ /* 0x020fe20003f0d000 */
[----:B------:R-:W-:Y:S02]  /*04a0*/  USEL UR6, URZ, 0xffffffff, UP0 ;  /* 0xffffffffff067887 */ /* 0x000fe40008000000 */
[----:B------:R-:W-:-:S10]  /*04b0*/  UISETP.NE.AND.EX UP2, UPT, UR7, URZ, UPT, UP2 ;  /* 0x000000ff0700728c */ /* 0x000fd4000bf45320 */
[----:B------:R-:W-:Y:S01]  /*04c0*/  VOTEU.ANY UP1, P0 ;  /* 0x0000000000ff7886 */ /* 0x000fe20000020100 */
[----:B------:R-:W-:-:S04]  /*04d0*/  @!UP2 USEL UR6, URZ, 0xffffffff, UP1 ;  /* 0xffffffffff06a887 */ /* 0x000fc80008800000 */
[----:B------:R-:W-:-:S04]  /*04e0*/  ULOP3.LUT UR6, UR6, 0x1, URZ, 0xc0, !UPT ;  /* 0x0000000106067892 */ /* 0x000fc8000f8ec0ff */
[----:B------:R-:W-:-:S11]  /*04f0*/  UISETP.NE.U32.AND UP5, UPT, UR6, 0x1, UPT ;  /* 0x000000010600788c */ /* 0x000fd6000bfa5070 */
.L_x_8:
[----:B------:R-:W3:Y:S01]  /*0500*/  SHFL.IDX PT, R0, R66, RZ, 0x1f ;  /* 0x00001fff42007589 */ /* 0x000ee200000e0000 */
[----:B------:R-:W-:-:S04]  /*0510*/  UISETP.NE.AND UP1, UPT, UR10, 0x2, UPT ;  /* 0x000000020a00788c */ /* 0x000fc8000bf25270 */
[----:B------:R-:W-:Y:S02]  /*0520*/  UISETP.EQ.AND UP2, UPT, UR5, URZ, !UP1 ;  /* 0x000000ff0500728c */ /* 0x000fe4000cf42270 */
[----:B------:R-:W-:-:S04]  /*0530*/  USEL UR6, URZ, 0x1, UP1 ;  /* 0x00000001ff067887 */ /* 0x000fc80008800000 */
[----:B------:R-:W-:Y:S02]  /*0540*/  PLOP3.LUT P5, PT, P1, PT, UP2, 0x80, 0x8 ;  /* 0x000000000008781c */ /* 0x000fe40000faf028 */
[----:B---3--:R-:W-:-:S13]  /*0550*/  ISETP.NE.AND P0, PT, R0, RZ, PT ;  /* 0x000000ff0000720c */ /* 0x008fda0003f05270 */
[----:B------:R-:W-:Y:S05]  /*0560*/  @P0 BRA `(.L_x_9) ;  /* 0x0000000000980947 */ /* 0x000fea0003800000 */
[----:B------:R-:W-:Y:S01]  /*0570*/  ELECT P0, URZ, PT ;  /* 0x0000000000ff782f */ /* 0x000fe20003800000 */
[----:B------:R-:W-:-:S12]  /*0580*/  BSSY.RECONVERGENT B0, `(.L_x_9) ;  /* 0x0000024000007945 */ /* 0x000fd80003800200 */
[----:B------:R-:W-:Y:S05]  /*0590*/  @!P0 BRA `(.L_x_10) ;  /* 0x0000000000888947 */ /* 0x000fea0003800000 */
[----:B------:R-:W-:Y:S01]  /*05a0*/  UMOV UR8, 0x400 ;  /* 0x0000040000087882 */ /* 0x000fe20000000000 */
[----:B------:R-:W-:Y:S01]  /*05b0*/  UMOV UR7, 0x1 ;  /* 0x0000000100077882 */ /* 0x000fe20000000000 */
[----:B------:R-:W-:Y:S02]  /*05c0*/  ULEA UR8, UR37, UR8, 0x18 ;  /* 0x0000000825087291 */ /* 0x000fe4000f8ec0ff */
[----:B------:R-:W-:-:S04]  /*05d0*/  UIADD3 UR12, UPT, UPT, -UR7, 0x100000, URZ ;  /* 0x00100000070c7890 */ /* 0x000fc8000fffe1ff */
[----:B------:R-:W-:Y:S02]  /*05e0*/  USHF.L.U32 UR13, UR12, 0xb, URZ ;  /* 0x0000000b0c0d7899 */ /* 0x000fe400080006ff */
[----:B------:R-:W-:Y:S01]  /*05f0*/  USHF.L.U32 UR12, UR12, 0x1, URZ ;  /* 0x000000010c0c7899 */ /* 0x000fe200080006ff */
[----:B------:R-:W3:Y:S11]  /*0600*/  FENCE.VIEW.ASYNC.S ;  /* 0x00000000000073c6 */ /* 0x000ef60000000000 */
[----:B---3--:R3:W4:Y:S01]  /*0610*/  SYNCS.EXCH.64 URZ, [UR8], UR12 ;  /* 0x0000000c08ff75b2 */ /* 0x0087220008000100 */
[----:B------:R3:W1:Y:S01]  /*0620*/  SYNCS.EXCH.64 URZ, [UR8+0x68], UR12 ;  /* 0x0000680c08ff75b2 */ /* 0x0006620008000100 */
        /* <DEDUP_REMOVED lines=23> */
[----:B------:R3:W1:Y:S02]  /*07a0*/  SYNCS.EXCH.64 URZ, [UR8+0xc8], UR12 ;  /* 0x0000c80c08ff75b2 */ /* 0x0006640008000100 */
[----:B---34-:R-:W-:Y:S01]  /*07b0*/  NOP ;  /* 0x0000000000007918 */ /* 0x018fe20000000000 */
.L_x_10:
[----:B------:R-:W-:Y:S05]  /*07c0*/  BSYNC.RECONVERGENT B0 ;  /* 0x0000000000007941 */ /* 0x000fea0003800200 */
.L_x_9:
[----:B------:R-:W3:Y:S01]  /*07d0*/  SHFL.IDX PT, R0, R66, RZ, 0x1f ;  /* 0x00001fff42007589 */ /* 0x000ee200000e0000 */
[----:B------:R-:W-:Y:S01]  /*07e0*/  NOP ;  /* 0x0000000000007918 */ /* 0x000fe20000000000 */
[----:B---3--:R-:W-:-:S13]  /*07f0*/  ISETP.NE.AND P0, PT, R0, 0x1, PT ;  /* 0x000000010000780c */ /* 0x008fda0003f05270 */
[----:B------:R-:W-:Y:S05]  /*0800*/  @P0 BRA `(.L_x_11) ;  /* 0x0000000000540947 */ /* 0x000fea0003800000 */
[----:B------:R-:W-:Y:S01]  /*0810*/  UMOV UR9, 0x400 ;  /* 0x0000040000097882 */ /* 0x000fe20000000000 */
[----:B------:R-:W-:Y:S01]  /*0820*/  UMOV UR8, 0x20 ;  /* 0x0000002000087882 */ /* 0x000fe20000000000 */
[----:B------:R-:W-:Y:S01]  /*0830*/  UMOV UR7, 0x80 ;  /* 0x0000008000077882 */ /* 0x000fe20000000000 */
[----:B------:R-:W-:Y:S02]  /*0840*/  ULEA UR9, UR37, UR9, 0x18 ;  /* 0x0000000925097291 */ /* 0x000fe4000f8ec0ff */
[----:B------:R-:W-:-:S04]  /*0850*/  UIADD3 UR12, UPT, UPT, -UR8, 0x100000, URZ ;  /* 0x00100000080c7890 */ /* 0x000fc8000fffe1ff */
[----:B------:R-:W-:Y:S02]  /*0860*/  USHF.L.U32 UR13, UR12, 0xb, URZ ;  /* 0x0000000b0c0d7899 */ /* 0x000fe400080006ff */
[----:B------:R-:W-:Y:S02]  /*0870*/  USHF.L.U32 UR12, UR12, 0x1, URZ ;  /* 0x000000010c0c7899 */ /* 0x000fe400080006ff */
[----:B------:R-:W-:-:S04]  /*0880*/  UIADD3 UR14, UPT, UPT, -UR7, 0x100000, URZ ;  /* 0x00100000070e7890 */ /* 0x000fc8000fffe1ff */
[----:B------:R-:W-:Y:S02]  /*0890*/  USHF.L.U32 UR15, UR14, 0xb, URZ ;  /* 0x0000000b0e0f7899 */ /* 0x000fe400080006ff */
[----:B------:R-:W-:Y:S01]  /*08a0*/  USHF.L.U32 UR14, UR14, 0x1, URZ ;  /* 0x000000010e0e7899 */ /* 0x000fe200080006ff */
[----:B------:R-:W-:Y:S01]  /*08b0*/  ELECT P0, URZ, PT ;  /* 0x0000000000ff782f */ /* 0x000fe20003800000 */
[----:B------:R-:W3:Y:S02]  /*08c0*/  FENCE.VIEW.ASYNC.S ;  /* 0x00000000000073c6 */ /* 0x000ee40000000000 */
[----:B---3--:R3:W4:Y:S08]  /*08d0*/  SYNCS.EXCH.64 URZ, [UR9+0xd0], UR12 ;  /* 0x0000d00c09ff75b2 */ /* 0x0087300008000100 */
[----:B------:R3:W1:Y:S01]  /*08e0*/  SYNCS.EXCH.64 URZ, [UR9+0xf0], UR14 ;  /* 0x0000f00e09ff75b2 */ /* 0x0006620008000100 */
[----:B------:R3:W1:Y:S01]  /*08f0*/  SYNCS.EXCH.64 URZ, [UR9+0xd8], UR12 ;  /* 0x0000d80c09ff75b2 */ /* 0x0006620008000100 */
[----:B------:R3:W1:Y:S01]  /*0900*/  SYNCS.EXCH.64 URZ, [UR9+0xf8], UR14 ;  /* 0x0000f80e09ff75b2 */ /* 0x0006620008000100 */
[----:B------:R3:W1:Y:S01]  /*0910*/  SYNCS.EXCH.64 URZ, [UR9+0xe0], UR12 ;  /* 0x0000e00c09ff75b2 */ /* 0x0006620008000100 */
[----:B------:R3:W1:Y:S01]  /*0920*/  SYNCS.EXCH.64 URZ, [UR9+0x100], UR14 ;  /* 0x0001000e09ff75b2 */ /* 0x0006620008000100 */
[----:B------:R3:W1:Y:S01]  /*0930*/  SYNCS.EXCH.64 URZ, [UR9+0xe8], UR12 ;  /* 0x0000e80c09ff75b2 */ /* 0x0006620008000100 */
[----:B------:R3:W1:Y:S01]  /*0940*/  SYNCS.EXCH.64 URZ, [UR9+0x108], UR14 ;  /* 0x0001080e09ff75b2 */ /* 0x0006620008000100 */
[----:B------:R-:W-:Y:S01]  /*0950*/  NOP ;  /* 0x0000000000007918 */ /* 0x000fe20000000000 */
.L_x_11:
[----:B------:R-:W2:Y:S01]  /*0960*/  SHFL.IDX PT, R0, R66, RZ, 0x1f ;  /* 0x00001fff42007589 */ /* 0x000ea200000e0000 */
[----:B------:R-:W-:Y:S01]  /*0970*/  NOP ;  /* 0x0000000000007918 */ /* 0x000fe20000000000 */
[----:B--2---:R-:W-:-:S13]  /*0980*/  ISETP.NE.AND P0, PT, R0, 0x3, PT ;  /* 0x000000030000780c */ /* 0x004fda0003f05270 */
[----:B------:R-:W-:Y:S05]  /*0990*/  @P0 BRA `(.L_x_12) ;  /* 0x00000000002c0947 */ /* 0x000fea0003800000 */
[----:B------:R-:W-:Y:S01]  /*09a0*/  UMOV UR8, 0x400 ;  /* 0x0000040000087882 */ /* 0x000fe20000000000 */
[----:B------:R-:W-:Y:S01]  /*09b0*/  UMOV UR7, 0x20 ;  /* 0x0000002000077882 */ /* 0x000fe20000000000 */
[----:B------:R-:W-:Y:S02]  /*09c0*/  ULEA UR8, UR37, UR8, 0x18 ;  /* 0x0000000825087291 */ /* 0x000fe4000f8ec0ff */
[----:B---3--:R-:W-:-:S04]  /*09d0*/  UIADD3 UR12, UPT, UPT, -UR7, 0x100000, URZ ;  /* 0x00100000070c7890 */ /* 0x008fc8000fffe1ff */
[----:B------:R-:W-:Y:S02]  /*09e0*/  USHF.L.U32 UR13, UR12, 0xb, URZ ;  /* 0x0000000b0c0d7899 */ /* 0x000fe400080006ff */
[----:B------:R-:W-:Y:S01]  /*09f0*/  USHF.L.U32 UR12, UR12, 0x1, URZ ;  /* 0x000000010c0c7899 */ /* 0x000fe200080006ff */
[----:B------:R-:W-:Y:S01]  /*0a00*/  ELECT P0, URZ, PT ;  /* 0x0000000000ff782f */ /* 0x000fe20003800000 */
[----:B------:R-:W2:Y:S10]  /*0a10*/  FENCE.VIEW.ASYNC.S ;  /* 0x00000000000073c6 */ /* 0x000eb40000000000 */
[----:B--2---:R2:W3:Y:S01]  /*0a20*/  SYNCS.EXCH.64 URZ, [UR8+0x110], UR12 ;  /* 0x0001100c08ff75b2 */ /* 0x0044e20008000100 */
[----:B------:R2:W1:Y:S01]  /*0a30*/  SYNCS.EXCH.64 URZ, [UR8+0x118], UR12 ;  /* 0x0001180c08ff75b2 */ /* 0x0004620008000100 */
[----:B------:R-:W-:Y:S01]  /*0a40*/  NOP ;  /* 0x0000000000007918 */ /* 0x000fe20000000000 */
.L_x_12:
[----:B------:R-:W4:Y:S01]  /*0a50*/  SHFL.IDX PT, R0, R66, RZ, 0x1f ;  /* 0x00001fff42007589 */ /* 0x000f2200000e0000 */
[----:B------:R-:W-:Y:S01]  /*0a60*/  NOP ;  /* 0x0000000000007918 */ /* 0x000fe20000000000 */
[----:B----4-:R-:W-:-:S13]  /*0a70*/  ISETP.NE.AND P0, PT, R0, 0x4, PT ;  /* 0x000000040000780c */ /* 0x010fda0003f05270 */
[----:B------:R-:W-:Y:S05]  /*0a80*/  @P0 BRA `(.L_x_13) ;  /* 0x0000000000480947 */ /* 0x000fea0003800000 */
[----:B---3--:R-:W-:Y:S01]  /*0a90*/  UMOV UR9, 0x1e0 ;  /* 0x000001e000097882 */ /* 0x008fe20000000000 */
[----:B--2---:R-:W-:Y:S01]  /*0aa0*/  UMOV UR8, 0x400 ;  /* 0x0000040000087882 */ /* 0x004fe20000000000 */
[----:B------:R-:W-:Y:S01]  /*0ab0*/  USEL UR9, UR9, 0x1a0, UP5 ;  /* 0x000001a009097887 */ /* 0x000fe2000a800000 */
        /* <DEDUP_REMOVED lines=9> */
[----:B------:R-:W2:Y:S02]  /*0b50*/  FENCE.VIEW.ASYNC.S ;  /* 0x00000000000073c6 */ /* 0x000ea40000000000 */
[----:B--2---:R4:W2:Y:S08]  /*0b60*/  SYNCS.EXCH.64 URZ, [UR8+0x120], UR12 ;  /* 0x0001200c08ff75b2 */ /* 0x0048b00008000100 */
[----:B------:R4:W3:Y:S01]  /*0b70*/  SYNCS.EXCH.64 URZ, [UR8+0x130], UR14 ;  /* 0x0001300e08ff75b2 */ /* 0x0008e20008000100 */
[----:B------:R4:W1:Y:S01]  /*0b80*/  SYNCS.EXCH.64 URZ, [UR8+0x128], UR12 ;  /* 0x0001280c08ff75b2 */ /* 0x0008620008000100 */
[----:B------:R4:W1:Y:S02]  /*0b90*/  SYNCS.EXCH.64 URZ, [UR8+0x138], UR14 ;  /* 0x0001380e08ff75b2 */ /* 0x0008640008000100 */
[----:B----4-:R-:W-:Y:S01]  /*0ba0*/  NOP ;  /* 0x0000000000007918 */ /* 0x010fe20000000000 */
.L_x_13:
[----:B------:R-:W4:Y:S01]  /*0bb0*/  SHFL.IDX PT, R0, R66, RZ, 0x1f ;  /* 0x00001fff42007589 */ /* 0x000f2200000e0000 */
[----:B------:R-:W-:Y:S01]  /*0bc0*/  NOP ;  /* 0x0000000000007918 */ /* 0x000fe20000000000 */
[----:B----4-:R-:W-:-:S13]  /*0bd0*/  ISETP.NE.AND P0, PT, R0, 0x5, PT ;  /* 0x000000050000780c */ /* 0x010fda0003f05270 */
[----:B------:R-:W-:Y:S05]  /*0be0*/  @P0 BRA `(.L_x_14) ;  /* 0x0000000000540947 */ /* 0x000fea0003800000 */
[----:B---3--:R-:W-:Y:S01]  /*0bf0*/  UMOV UR9, 0x400 ;  /* 0x0000040000097882 */ /* 0x008fe20000000000 */
[----:B--2---:R-:W-:Y:S01]  /*0c00*/  UMOV UR8, 0x1 ;  /* 0x0000000100087882 */ /* 0x004fe20000000000 */
        /* <DEDUP_REMOVED lines=13> */
[----:B------:R4:W1:Y:S01]  /*0ce0*/  SYNCS.EXCH.64 URZ, [UR9+0x168], UR14 ;  /* 0x0001680e09ff75b2 */ /* 0x0008620008000100 */
[----:B------:R4:W1:Y:S01]  /*0cf0*/  SYNCS.EXCH.64 URZ, [UR9+0x150], UR12 ;  /* 0x0001500c09ff75b2 */ /* 0x0008620008000100 */
[----:B------:R4:W1:Y:S01]  /*0d00*/  SYNCS.EXCH.64 URZ, [UR9+0x170], UR14 ;  /* 0x0001700e09ff75b2 */ /* 0x0008620008000100 */
[----:B------:R4:W1:Y:S01]  /*0d10*/  SYNCS.EXCH.64 URZ, [UR9+0x158], UR12 ;  /* 0x0001580c09ff75b2 */ /* 0x0008620008000100 */
[----:B------:R4:W1:Y:S02]  /*0d20*/  SYNCS.EXCH.64 URZ, [UR9+0x178], UR14 ;  /* 0x0001780e09ff75b2 */ /* 0x0008640008000100 */
[----:B----4-:R-:W-:Y:S01]  /*0d30*/  NOP ;  /* 0x0000000000007918 */ /* 0x010fe20000000000 */
.L_x_14:
[----:B------:R-:W4:Y:S01]  /*0d40*/  SHFL.IDX PT, R0, R66, RZ, 0x1f ;  /* 0x00001fff42007589 */ /* 0x000f2200000e0000 */
[----:B------:R-:W-:Y:S01]  /*0d50*/  ISETP.NE.OR P1, PT, RZ, UR10, !P1 ;  /* 0x0000000aff007c0c */ /* 0x000fe2000cf25670 */
[----:B------:R-:W-:Y:S01]  /*0d60*/  NOP ;  /* 0x0000000000007918 */ /* 0x000fe20000000000 */
[----:B----4-:R-:W-:-:S13]  /*0d70*/  ISETP.NE.AND P0, PT, R0, 0x3, PT ;  /* 0x000000030000780c */ /* 0x010fda0003f05270 */
[----:B------:R-:W-:Y:S05]  /*0d80*/  @P0 BRA `(.L_x_15) ;  /* 0x0000000000340947 */ /* 0x000fea0003800000 */
[----:B--2---:R-:W-:Y:S01]  /*0d90*/  UMOV UR8, 0x400 ;  /* 0x0000040000087882 */ /* 0x004fe20000000000 */
[----:B------:R-:W-:Y:S01]  /*0da0*/  UMOV UR7, 0x20 ;  /* 0x0000002000077882 */ /* 0x000fe20000000000 */
[----:B------:R-:W-:Y:S02]  /*0db0*/  ULEA UR8, UR37, UR8, 0x18 ;  /* 0x0000000825087291 */ /* 0x000fe4000f8ec0ff */
[----:B---3--:R-:W-:-:S04]  /*0dc0*/  UIADD3 UR12, UPT, UPT, -UR7, 0x100000, URZ ;  /* 0x00100000070c7890 */ /* 0x008fc8000fffe1ff */
[----:B------:R-:W-:Y:S02]  /*0dd0*/  USHF.L.U32 UR13, UR12, 0xb, URZ ;  /* 0x0000000b0c0d7899 */ /* 0x000fe400080006ff */
[----:B------:R-:W-:Y:S01]  /*0de0*/  USHF.L.U32 UR12, UR12, 0x1, URZ ;  /* 0x000000010c0c7899 */ /* 0x000fe200080006ff */
[----:B------:R-:W-:Y:S01]  /*0df0*/  ELECT P0, URZ, PT ;  /* 0x0000000000ff782f */ /* 0x000fe20003800000 */
[----:B------:R-:W2:Y:S10]  /*0e00*/  FENCE.VIEW.ASYNC.S ;  /* 0x00000000000073c6 */ /* 0x000eb40000000000 */
[----:B--2---:R4:W2:Y:S01]  /*0e10*/  SYNCS.EXCH.64 URZ, [UR8+0x180], UR12 ;  /* 0x0001800c08ff75b2 */ /* 0x0048a20008000100 */
[----:B------:R4:W3:Y:S01]  /*0e20*/  SYNCS.EXCH.64 URZ, [UR8+0x190], UR12 ;  /* 0x0001900c08ff75b2 */ /* 0x0008e20008000100 */
[----:B------:R4:W1:Y:S01]  /*0e30*/  SYNCS.EXCH.64 URZ, [UR8+0x188], UR12 ;  /* 0x0001880c08ff75b2 */ /* 0x0008620008000100 */
[----:B------:R4:W1:Y:S02]  /*0e40*/  SYNCS.EXCH.64 URZ, [UR8+0x198], UR12 ;  /* 0x0001980c08ff75b2 */ /* 0x0008640008000100 */
[----:B----4-:R-:W-:Y:S01]  /*0e50*/  NOP ;  /* 0x0000000000007918 */ /* 0x010fe20000000000 */
.L_x_15:
[----:B------:R-:W-:Y:S01]  /*0e60*/  VOTEU.ALL UP1, P1 ;  /* 0x0000000000ff7886 */ /* 0x000fe20000820000 */
[----:B--2---:R-:W2:Y:S01]  /*0e70*/  LDCU UR8, c[0x0][0x36c] ;  /* 0x00006d80ff0877ac */ /* 0x004ea20008000800 */
[----:B------:R-:W-:Y:S01]  /*0e80*/  NOP ;  /* 0x0000000000007918 */ /* 0x000fe20000000000 */
[----:B------:R-:W-:Y:S01]  /*0e90*/  LOP3.LUT R10, R72, 0x1f, RZ, 0xc0, !PT ;  /* 0x0000001f480a7812 */ /* 0x000fe200078ec0ff */
[----:B---3--:R-:W-:Y:S01]  /*0ea0*/  UMOV UR12, 0x20 ;  /* 0x00000020000c7882 */ /* 0x008fe20000000000 */
[----:B------:R-:W-:Y:S01]  /*0eb0*/  @!UP1 UMOV UR7, 0x400 ;  /* 0x0000040000079882 */ /* 0x000fe20000000000 */
[----:B------:R-:W-:-:S04]  /*0ec0*/  @!UP1 UIADD3 UR12, UPT, UPT, -UR12, 0x100000, URZ ;  /* 0x001000000c0c9890 */ /* 0x000fc8000fffe1ff */
[----:B------:R-:W-:Y:S02]  /*0ed0*/  @!UP1 USHF.L.U32 UR13, UR12, 0xb, URZ ;  /* 0x0000000b0c0d9899 */ /* 0x000fe400080006ff */
[----:B------:R-:W-:Y:S02]  /*0ee0*/  @!UP1 USHF.L.U32 UR12, UR12, 0x1, URZ ;  /* 0x000000010c0c9899 */ /* 0x000fe400080006ff */
[----:B------:R-:W-:Y:S01]  /*0ef0*/  @!UP1 ULEA UR7, UR37, UR7, 0x18 ;  /* 0x0000000725079291 */ /* 0x000fe2000f8ec0ff */
[----:B------:R-:W-:Y:S01]  /*0f00*/  VOTEU.ALL UP1, P1 ;  /* 0x0000000000ff7886 */ /* 0x000fe20000820000 */
[----:B------:R-:W-:Y:S01]  /*0f10*/  UISETP.NE.AND UP4, UPT, UR10, URZ, UPT ;  /* 0x000000ff0a00728c */ /* 0x000fe2000bf85270 */
[----:B------:R-:W3:Y:S09]  /*0f20*/  FENCE.VIEW.ASYNC.S ;  /* 0x00000000000073c6 */ /* 0x000ef20000000000 */
[----:B---3--:R3:W4:Y:S01]  /*0f30*/  @!UP1 SYNCS.EXCH.64 URZ, [UR7+0x1a0], UR12 ;  /* 0x0001a00c07ff95b2 */ /* 0x0087220008000100 */
[----:B--2---:R-:W-:-:S09]  /*0f40*/  UISETP.EQ.U32.AND UP1, UPT, UR8, 0x1, UPT ;  /* 0x000000010800788c */ /* 0x004fd2000bf22070 */
[----:B------:R-:W-:Y:S05]  /*0f50*/  BRA.U !UP1, `(.L_x_16) ;  /* 0x0000000109087547 */ /* 0x000fea000b800000 */
[----:B-1--4-:R-:W-:Y:S01]  /*0f60*/  UCGABAR_ARV ;  /* 0x00000000000079c7 */ /* 0x012fe20008000000 */
[----:B------:R-:W-:Y:S05]  /*0f70*/  BRA `(.L_x_17) ;  /* 0x0000000000047947 */ /* 0x000fea0003800000 */
.L_x_16:
[----:B-1--4-:R-:W-:Y:S01]  /*0f80*/  NOP ;  /* 0x0000000000007918 */ /* 0x012fe20000000000 */
.L_x_17:
[----:B------:R-:W1:Y:S01]  /*0f90*/  S2R R11, SR_CTAID.X ;  /* 0x00000000000b7919 */ /* 0x000e620000002500 */
[----:B------:R-:W-:-:S05]  /*0fa0*/  CS2R.32 R60, SR_CgaSize ;  /* 0x00000000003c7805 */ /* 0x000fca0000008a00 */
[----:B------:R-:W-:-:S05]  /*0fb0*/  IMAD R60, R60, -0xa0, RZ ;  /* 0xffffff603c3c7824 */ /* 0x000fca00078e02ff */
[----:B------:R-:W-:-:S14]  /*0fc0*/  R2UR UR8, R60 ;  /* 0x000000003c0872ca */ /* 0x000fdc00000e0000 */
[----:B------:R-:W2:Y:S01]  /*0fd0*/  LDCU UR8, c[0x0][UR8+0x2b0] ;  /* 0x00005600080877ac */ /* 0x000ea20008000800 */
[----:B------:R-:W-:-:S05]  /*0fe0*/  CS2R.32 R0, SR_CgaSize ;  /* 0x0000000000007805 */ /* 0x000fca0000008a00 */
[----:B------:R-:W-:-:S06]  /*0ff0*/  IMAD R0, R0, -0xa0, RZ ;  /* 0xffffff6000007824 */ /* 0x000fcc00078e02ff */
[----:B------:R-:W4:Y:S01]  /*1000*/  LDC R0, c[0x0][R0+0x2a0] ;  /* 0x0000a80000007b82 */ /* 0x000f220000000800 */
[----:B------:R-:W-:Y:S01]  /*1010*/  PRMT R8, RZ, 0x7610, R8 ;  /* 0x00007610ff087816 */ /* 0x000fe20000000008 */
[----:B------:R-:W2:Y:S01]  /*1020*/  S2R R20, SR_CTAID.Y ;  /* 0x0000000000147919 */ /* 0x000ea20000002600 */
[----:B------:R-:W-:-:S05]  /*1030*/  CS2R.32 R60, SR_CgaSize ;  /* 0x00000000003c7805 */ /* 0x000fca0000008a00 */
[----:B------:R-:W-:-:S05]  /*1040*/  IMAD R60, R60, -0xa0, RZ ;  /* 0xffffff603c3c7824 */ /* 0x000fca00078e02ff */
[----:B---3--:R-:W-:-:S14]  /*1050*/  R2UR UR7, R60 ;  /* 0x000000003c0772ca */ /* 0x008fdc00000e0000 */
[----:B------:R-:W3:Y:S01]  /*1060*/  LDCU UR7, c[0x0][UR7+0x2b4] ;  /* 0x00005680070777ac */ /* 0x000ee20008000800 */
[----:B------:R-:W-:Y:S01]  /*1070*/  UISETP.NE.AND UP2, UPT, UR10, 0x2, UPT ;  /* 0x000000020a00788c */ /* 0x000fe2000bf45270 */
[----:B------:R-:W2:Y:S01]  /*1080*/  LDC R9, c[0x0][0xb24] ;  /* 0x0002c900ff097b82 */ /* 0x000ea20000000800 */
[----:B------:R-:W-:-:S05]  /*1090*/  CS2R.32 R58, SR_CgaSize ;  /* 0x00000000003a7805 */ /* 0x000fca0000008a00 */
[----:B------:R-:W-:-:S06]  /*10a0*/  IMAD R58, R58, -0xa0, RZ ;  /* 0xffffff603a3a7824 */ /* 0x000fcc00078e02ff */
[----:B------:R-:W4:Y:S08]  /*10b0*/  LDC R58, c[0x0][R58+0x2a4] ;  /* 0x0000a9003a3a7b82 */ /* 0x000f300000000800 */
[----:B------:R-:W4:Y:S01]  /*10c0*/  LDC R26, c[0x0][0xb24] ;  /* 0x0002c900ff1a7b82 */ /* 0x000f220000000800 */
[----:B-1----:R-:W-:Y:S01]  /*10d0*/  I2FP.F32.U32 R4, R11 ;  /* 0x0000000b00047245 */ /* 0x002fe20000201000 */
[----:B------:R-:W-:-:S06]  /*10e0*/  IMAD.MOV.U32 R21, RZ, RZ, R11 ;  /* 0x000000ffff157224 */ /* 0x000fcc00078e000b */
[----:B------:R-:W1:Y:S01]  /*10f0*/  S2UR UR36, SR_CTAID.Z ;  /* 0x00000000002479c3 */ /* 0x000e620000002700 */
[----:B--2---:R-:W-:Y:S02]  /*1100*/  ISETP.GE.AND P0, PT, R9, 0x1, PT ;  /* 0x000000010900780c */ /* 0x004fe40003f06270 */
[----:B------:R-:W-:Y:S01]  /*1110*/  I2FP.F32.U32 R2, R20 ;  /* 0x0000001400027245 */ /* 0x000fe20000201000 */
[----:B------:R-:W-:-:S04]  /*1120*/  FMUL R4, R4, UR8 ;  /* 0x0000000804047c20 */ /* 0x000fc80008400000 */
[----:B---3--:R-:W-:Y:S01]  /*1130*/  FMUL R2, R2, UR7 ;  /* 0x0000000702027c20 */ /* 0x008fe20008400000 */
[----:B------:R-:W2:Y:S01]  /*1140*/  F2I.U32.TRUNC.NTZ R60, R4 ;  /* 0x00000004003c7305 */ /* 0x000ea2000020f000 */
[----:B------:R-:W3:Y:S07]  /*1150*/  LDCU UR7, c[0x0][0xb30] ;  /* 0x00016600ff0777ac */ /* 0x000eee0008000800 */
[----:B------:R-:W1:Y:S01]  /*1160*/  F2I.U32.TRUNC.NTZ R3, R2 ;  /* 0x0000000200037305 */ /* 0x000e62000020f000 */
[----:B--2---:R-:W-:-:S04]  /*1170*/  IMAD.MOV R60, RZ, RZ, -R60 ;  /* 0x000000ffff3c7224 */ /* 0x004fc800078e0a3c */
[----:B----4-:R-:W-:Y:S01]  /*1180*/  IMAD R60, R0, R60, R11 ;  /* 0x0000003c003c7224 */ /* 0x010fe200078e020b */
[----:B------:R-:W-:Y:S01]  /*1190*/  PRMT R0, RZ, 0x7610, R0 ;  /* 0x00007610ff007816 */ /* 0x000fe20000000000 */
[----:B---3--:R-:W-:Y:S01]  /*11a0*/  UISETP.NE.AND UP3, UPT, UR7, 0x1, UPT ;  /* 0x000000010700788c */ /* 0x008fe2000bf65270 */
[----:B-1----:R-:W-:-:S05]  /*11b0*/  IADD3 R3, PT, PT, -R3, RZ, RZ ;  /* 0x000000ff03037210 */ /* 0x002fca0007ffe1ff */
[----:B------:R-:W-:Y:S01]  /*11c0*/  IMAD R58, R58, R3, R20 ;  /* 0x000000033a3a7224 */ /* 0x000fe200078e0214 */
[----:B------:R-:W-:Y:S06]  /*11d0*/  BRA.U UP4, `(.L_x_18) ;  /* 0x0000000104247547 */ /* 0x000fec000b800000 */
[----:B------:R-:W-:Y:S01]  /*11e0*/  ISETP.NE.AND P1, PT, R58, RZ, PT ;  /* 0x000000ff3a00720c */ /* 0x000fe20003f25270 */
[----:B------:R-:W-:Y:S01]  /*11f0*/  IMAD.MOV.U32 R0, RZ, RZ, 0x3 ;  /* 0x00000003ff007424 */ /* 0x000fe200078e00ff */
[C---:B------:R-:W-:Y:S02]  /*1200*/  LOP3.LUT R3, R60.reuse, 0xfffffffe, RZ, 0xc0, !PT ;  /* 0xfffffffe3c037812 */ /* 0x040fe400078ec0ff */
[----:B------:R-:W-:Y:S02]  /*1210*/  ISETP.LT.U32.OR P1, PT, R60, 0x2, !P1 ;  /* 0x000000023c00780c */ /* 0x000fe40004f21470 */
[----:B------:R-:W-:Y:S02]  /*1220*/  SHF.L.U32 R0, R0, R3, RZ ;  /* 0x0000000300007219 */ /* 0x000fe400000006ff */
[----:B------:R-:W-:Y:S02]  /*1230*/  SEL R5, RZ, 0x1, !P1 ;  /* 0x00000001ff057807 */ /* 0x000fe40004800000 */
[----:B------:R-:W-:-:S05]  /*1240*/  SEL R2, RZ, 0x2, !P1 ;  /* 0x00000002ff027807 */ /* 0x000fca0004800000 */
[----:B------:R-:W-:-:S05]  /*1250*/  IMAD.IADD R2, R5, 0x1, R2 ;  /* 0x0000000105027824 */ /* 0x000fca00078e0202 */
[----:B------:R-:W-:Y:S02]  /*1260*/  PRMT R8, R2, 0x7610, R8 ;  /* 0x0000761002087816 */ /* 0x000fe40000000008 */
.L_x_18:
[----:B------:R-:W-:Y:S05]  /*1270*/  @!P0 BRA `(.L_x_19) ;  /* 0x0000000000b88947 */ /* 0x000fea0003800000 */
[----:B------:R-:W1:Y:S01]  /*1280*/  LDC.64 R4, c[0x0][0xb18] ;  /* 0x0002c600ff047b82 */ /* 0x000e620000000a00 */
[----:B------:R-:W-:-:S07]  /*1290*/  ISETP.NE.AND P0, PT, R9, 0x1, PT ;  /* 0x000000010900780c */ /* 0x000fce0003f05270 */
[----:B------:R-:W2:Y:S08]  /*12a0*/  LDC R14, c[0x0][0xb0c] ;  /* 0x0002c300ff0e7b82 */ /* 0x000eb00000000800 */
[----:B------:R-:W3:Y:S08]  /*12b0*/  LDC R13, c[0x0][0x370] ;  /* 0x0000dc00ff0d7b82 */ /* 0x000ef00000000800 */
[----:B------:R-:W4:Y:S01]  /*12c0*/  LDC R16, c[0x0][0x374] ;  /* 0x0000dd00ff107b82 */ /* 0x000f220000000800 */
[----:B-1----:R-:W-:-:S07]  /*12d0*/  ISETP.NE.AND P1, PT, R4, 0x1, PT ;  /* 0x000000010400780c */ /* 0x002fce0003f25270 */
[----:B------:R-:W3:Y:S01]  /*12e0*/  LDC.64 R6, c[0x0][0xb10] ;  /* 0x0002c400ff067b82 */ /* 0x000ee20000000a00 */
[----:B--2---:R-:W-:-:S07]  /*12f0*/  ISETP.NE.AND P2, PT, R14, 0x1, PT ;  /* 0x000000010e00780c */ /* 0x004fce0003f45270 */
[----:B------:R-:W1:Y:S08]  /*1300*/  LDC R12, c[0x0][0xb20] ;  /* 0x0002c800ff0c7b82 */ /* 0x000e700000000800 */
[----:B------:R-:W2:Y:S01]  /*1310*/  LDC.64 R2, c[0x0][0xb28] ;  /* 0x0002ca00ff027b82 */ /* 0x000ea20000000a00 */
[----:B----4-:R-:W-:-:S04]  /*1320*/  IMAD.HI.U32 R15, R16, R5, RZ ;  /* 0x00000005100f7227 */ /* 0x010fc800078e00ff */
[----:B------:R-:W-:-:S04]  /*1330*/  IMAD.HI.U32 R5, R20, R5, RZ ;  /* 0x0000000514057227 */ /* 0x000fc800078e00ff */
[----:B---3--:R-:W-:-:S04]  /*1340*/  IMAD.HI.U32 R18, R13, R6, RZ ;  /* 0x000000060d127227 */ /* 0x008fc800078e00ff */
[C---:B------:R-:W-:Y:S01]  /*1350*/  IMAD.HI.U32 R22, R11.reuse, R6, RZ ;  /* 0x000000060b167227 */ /* 0x040fe200078e00ff */
[-C--:B------:R-:W-:Y:S02]  /*1360*/  @P2 SHF.R.U32.HI R13, RZ, R7.reuse, R18 ;  /* 0x00000007ff0d2219 */ /* 0x080fe40000011612 */
[-C--:B-1----:R-:W-:Y:S02]  /*1370*/  @P1 SHF.R.U32.HI R16, RZ, R12.reuse, R15 ;  /* 0x0000000cff101219 */ /* 0x082fe4000001160f */
[----:B------:R-:W-:Y:S02]  /*1380*/  SHF.R.U32.HI R5, RZ, R12, R5 ;  /* 0x0000000cff057219 */ /* 0x000fe40000011605 */
[----:B------:R-:W-:Y:S02]  /*1390*/  SHF.R.U32.HI R22, RZ, R7, R22 ;  /* 0x00000007ff167219 */ /* 0x000fe40000011616 */
[----:B------:R-:W-:Y:S01]  /*13a0*/  SEL R5, R20, R5, !P1 ;  /* 0x0000000514057207 */ /* 0x000fe20004800000 */
[----:B--2---:R-:W-:Y:S01]  /*13b0*/  IMAD.HI.U32 R18, R16, R2, RZ ;  /* 0x0000000210127227 */ /* 0x004fe200078e00ff */
[----:B------:R-:W-:-:S02]  /*13c0*/  SEL R21, R11, R22, !P2 ;  /* 0x000000160b157207 */ /* 0x000fc40005000000 */
[----:B------:R-:W-:Y:S01]  /*13d0*/  IADD3 R7, PT, PT, -R5, RZ, RZ ;  /* 0x000000ff05077210 */ /* 0x000fe20007ffe1ff */
[----:B------:R-:W-:Y:S01]  /*13e0*/  IMAD.HI.U32 R6, R13, R2, RZ ;  /* 0x000000020d067227 */ /* 0x000fe200078e00ff */
[----:B------:R-:W-:-:S03]  /*13f0*/  @P0 SHF.R.U32.HI R16, RZ, R3, R18 ;  /* 0x00000003ff100219 */ /* 0x000fc60000011612 */
[----:B------:R-:W-:Y:S01]  /*1400*/  IMAD R7, R4, R7, R20 ;  /* 0x0000000704077224 */ /* 0x000fe200078e0214 */
[----:B------:R-:W-:Y:S01]  /*1410*/  @P0 SHF.R.U32.HI R13, RZ, R3, R6 ;  /* 0x00000003ff0d0219 */ /* 0x000fe20000011606 */
[----:B------:R-:W-:-:S04]  /*1420*/  IMAD R16, R16, R9, RZ ;  /* 0x0000000910107224 */ /* 0x000fc800078e02ff */
[----:B------:R-:W-:Y:S01]  /*1430*/  IMAD R6, R13, R9, RZ ;  /* 0x000000090d067224 */ /* 0x000fe200078e02ff */
[----:B------:R-:W-:-:S04]  /*1440*/  ISETP.GE.AND P1, PT, R5, R16, PT ;  /* 0x000000100500720c */ /* 0x000fc80003f26270 */
[----:B------:R-:W-:Y:S01]  /*1450*/  ISETP.GE.OR P1, PT, R21, R6, P1 ;  /* 0x000000061500720c */ /* 0x000fe20000f26670 */
[----:B------:R-:W-:-:S05]  /*1460*/  IMAD.HI.U32 R6, R5, R2, RZ ;  /* 0x0000000205067227 */ /* 0x000fca00078e00ff */
[----:B------:R-:W-:-:S04]  /*1470*/  SHF.R.U32.HI R6, RZ, R3, R6 ;  /* 0x00000003ff067219 */ /* 0x000fc80000011606 */
[----:B------:R-:W-:-:S03]  /*1480*/  SEL R6, R5, R6, !P0 ;  /* 0x0000000605067207 */ /* 0x000fc60004000000 */
[----:B------:R-:W-:Y:S01]  /*1490*/  @!P1 IMAD.HI.U32 R12, R21, R2, RZ ;  /* 0x00000002150c9227 */ /* 0x000fe200078e00ff */
[----:B------:R-:W-:-:S04]  /*14a0*/  IADD3 R2, PT, PT, -R6, RZ, RZ ;  /* 0x000000ff06027210 */ /* 0x000fc80007ffe1ff */
[----:B------:R-:W-:Y:S01]  /*14b0*/  @!P1 SHF.R.U32.HI R12, RZ, R3, R12 ;  /* 0x00000003ff0c9219 */ /* 0x000fe2000001160c */
[----:B------:R-:W-:-:S03]  /*14c0*/  IMAD R2, R9, R2, R5 ;  /* 0x0000000209027224 */ /* 0x000fc600078e0205 */
[----:B------:R-:W-:-:S05]  /*14d0*/  @!P1 SEL R3, R21, R12, !P0 ;  /* 0x0000000c15039207 */ /* 0x000fca0004000000 */
[--C-:B------:R-:W-:Y:S02]  /*14e0*/  @!P1 IMAD.IADD R6, R6, 0x1, -R3.reuse ;  /* 0x0000000106069824 */ /* 0x100fe400078e0a03 */
[----:B------:R-:W-:Y:S01]  /*14f0*/  @!P1 IMAD R3, R2, R13, R3 ;  /* 0x0000000d02039224 */ /* 0x000fe200078e0203 */
[----:B------:R-:W-:Y:S01]  /*1500*/  IADD3 R2, PT, PT, -R21, RZ, RZ ;  /* 0x000000ff15027210 */ /* 0x000fe20007ffe1ff */
[----:B------:R-:W-:Y:S02]  /*1510*/  @!P1 IMAD R5, R6, R9, R21 ;  /* 0x0000000906059224 */ /* 0x000fe400078e0215 */
[----:B------:R-:W-:Y:S02]  /*1520*/  @!P1 IMAD.MOV.U32 R21, RZ, RZ, R3 ;  /* 0x000000ffff159224 */ /* 0x000fe400078e0003 */
[----:B------:R-:W-:Y:S02]  /*1530*/  IMAD R2, R14, R2, R11 ;  /* 0x000000020e027224 */ /* 0x000fe400078e020b */
[----:B------:R-:W-:-:S02]  /*1540*/  IMAD R20, R5, R4, R7 ;  /* 0x0000000405147224 */ /* 0x000fc400078e0207 */
[----:B------:R-:W-:Y:S02]  /*1550*/  IMAD R21, R21, R14, R2 ;  /* 0x0000000e15157224 */ /* 0x000fe400078e0202 */
.L_x_19:
[----:B------:R-:W-:Y:S05]  /*1560*/  BRA.U UP3, `(.L_x_20) ;  /* 0x0000000103407547 */ /* 0x000fea000b800000 */
[----:B------:R-:W1:Y:S08]  /*1570*/  LDC.64 R4, c[0x0][0xb10] ;  /* 0x0002c400ff047b82 */ /* 0x000e700000000a00 */
[----:B------:R-:W2:Y:S08]  /*1580*/  LDC.64 R2, c[0x0][0xb18] ;  /* 0x0002c600ff027b82 */ /* 0x000eb00000000a00 */
[----:B------:R-:W3:Y:S08]  /*1590*/  LDC R6, c[0x0][0xb20] ;  /* 0x0002c800ff067b82 */ /* 0x000ef00000000800 */
[----:B------:R-:W4:Y:S01]  /*15a0*/  LDC R12, c[0x0][0xb0c] ;  /* 0x0002c300ff0c7b82 */ /* 0x000f220000000800 */
[----:B-1----:R-:W-:-:S05]  /*15b0*/  IMAD.HI.U32 R4, R21, R4, RZ ;  /* 0x0000000415047227 */ /* 0x002fca00078e00ff */
[----:B------:R-:W-:Y:S01]  /*15c0*/  SHF.R.U32.HI R4, RZ, R5, R4 ;  /* 0x00000005ff047219 */ /* 0x000fe20000011604 */
[----:B--2---:R-:W-:Y:S01]  /*15d0*/  IMAD.HI.U32 R3, R20, R3, RZ ;  /* 0x0000000314037227 */ /* 0x004fe200078e00ff */
[----:B------:R-:W-:-:S04]  /*15e0*/  ISETP.NE.AND P0, PT, R2, 0x1, PT ;  /* 0x000000010200780c */ /* 0x000fc80003f05270 */
[----:B---3--:R-:W-:-:S04]  /*15f0*/  SHF.R.U32.HI R3, RZ, R6, R3 ;  /* 0x00000006ff037219 */ /* 0x008fc80000011603 */
[----:B------:R-:W-:Y:S02]  /*1600*/  SEL R3, R20, R3, !P0 ;  /* 0x0000000314037207 */ /* 0x000fe40004000000 */
[----:B----4-:R-:W-:-:S04]  /*1610*/  ISETP.NE.AND P1, PT, R12, 0x1, PT ;  /* 0x000000010c00780c */ /* 0x010fc80003f25270 */
[----:B------:R-:W-:-:S05]  /*1620*/  SEL R6, R21, R4, !P1 ;  /* 0x0000000415067207 */ /* 0x000fca0004800000 */
[----:B------:R-:W-:Y:S02]  /*1630*/  IMAD.IADD R4, R3, 0x1, -R6 ;  /* 0x0000000103047824 */ /* 0x000fe400078e0a06 */
[----:B------:R-:W-:Y:S02]  /*1640*/  IMAD.IADD R3, R6, 0x1, -R3 ;  /* 0x0000000106037824 */ /* 0x000fe400078e0a03 */
[----:B------:R-:W-:Y:S02]  /*1650*/  IMAD R21, R4, R12, R21 ;  /* 0x0000000c04157224 */ /* 0x000fe400078e0215 */
[----:B------:R-:W-:Y:S02]  /*1660*/  IMAD R20, R3, R2, R20 ;  /* 0x0000000203147224 */ /* 0x000fe400078e0214 */
.L_x_20:
[----:B------:R-:W-:Y:S05]  /*1670*/  BRA.U !UP1, `(.L_x_21) ;  /* 0x00000001090c7547 */ /* 0x000fea000b800000 */
[----:B------:R-:W-:Y:S01]  /*1680*/  UCGABAR_WAIT ;  /* 0x0000000000007dc7 */ /* 0x000fe20008000000 */
[----:B------:R-:W-:Y:S01]  /*1690*/  CCTL.IVALL ;  /* 0x00000000ff00798f */ /* 0x000fe20002000000 */
[----:B------:R-:W-:Y:S05]  /*16a0*/  BRA `(.L_x_22) ;  /* 0x0000000000047947 */ /* 0x000fea0003800000 */
.L_x_21:
[----:B------:R-:W-:Y:S06]  /*16b0*/  BAR.SYNC.DEFER_BLOCKING 0x0 ;  /* 0x0000000000007b1d */ /* 0x000fec0000010000 */
.L_x_22:
[----:B------:R-:W-:Y:S05]  /*16c0*/  BRA.U UP2, `(.L_x_23) ;  /* 0x0000001502ec7547 */ /* 0x000fea000b800000 */
[----:B------:R-:W1:Y:S01]  /*16d0*/  LDCU UR4, c[0x0][0x38c] ;  /* 0x00007180ff0477ac */ /* 0x000e620008000800 */
[----:B------:R-:W2:Y:S01]  /*16e0*/  LDC R9, c[0x0][0x370] ;  /* 0x0000dc00ff097b82 */ /* 0x000ea20000000800 */
[----:B------:R-:W-:Y:S01]  /*16f0*/  IMAD.SHL.U32 R16, R11, 0x40, RZ ;  /* 0x000000400b107824 */ /* 0x000fe200078e00ff */
[----:B------:R-:W-:Y:S01]  /*1700*/  PLOP3.LUT P1, PT, PT, PT, UP5, 0x80, 0x8 ;  /* 0x000000000008781c */ /* 0x000fe20003f2f058 */
[----:B------:R-:W-:Y:S01]  /*1710*/  HFMA2 R12, -RZ, RZ, 0, 0 ;  /* 0x00000000ff0c7431 */ /* 0x000fe200000001ff */
[----:B------:R-:W-:Y:S01]  /*1720*/  UISETP.NE.AND UP1, UPT, UR10, URZ, UPT ;  /* 0x000000ff0a00728c */ /* 0x000fe2000bf25270 */
[----:B------:R-:W-:Y:S01]  /*1730*/  ISETP.NE.AND P4, PT, R10, RZ, P5 ;  /* 0x000000ff0a00720c */ /* 0x000fe20002f85270 */
[----:B------:R-:W-:Y:S01]  /*1740*/  IMAD.MOV.U32 R15, RZ, RZ, 0x1 ;  /* 0x00000001ff0f7424 */ /* 0x000fe200078e00ff */
[----:B------:R-:W-:Y:S01]  /*1750*/  PLOP3.LUT P1, PT, P1, PT, PT, 0x8, 0x80 ;  /* 0x000000000080781c */ /* 0x000fe20000f2e170 */
[----:B------:R-:W3:Y:S01]  /*1760*/  LDC R0, c[0x0][0x374] ;  /* 0x0000dd00ff007b82 */ /* 0x000ee20000000800 */
[----:B------:R-:W-:Y:S01]  /*1770*/  IMAD.MOV.U32 R14, RZ, RZ, RZ ;  /* 0x000000ffff0e7224 */ /* 0x000fe200078e00ff */
[----:B------:R-:W-:Y:S01]  /*1780*/  MOV R8, 0x1 ;  /* 0x0000000100087802 */ /* 0x000fe20000000f00 */
[----:B------:R-:W-:Y:S01]  /*1790*/  IMAD.MOV.U32 R10, RZ, RZ, RZ ;  /* 0x000000ffff0a7224 */ /* 0x000fe200078e00ff */
[----:B------:R-:W-:Y:S01]  /*17a0*/  LOP3.LUT R16, R16, 0x40, RZ, 0xc0, !PT ;  /* 0x0000004010107812 */ /* 0x000fe200078ec0ff */
[----:B------:R-:W4:Y:S01]  /*17b0*/  LDCU.64 UR14, c[0x0][0x348] ;  /* 0x00006900ff0e77ac */ /* 0x000f220008000a00 */
[----:B-1----:R-:W-:-:S02]  /*17c0*/  UIADD3 UR5, UPT, UPT, UR4, 0x3f, URZ ;  /* 0x0000003f04057890 */ /* 0x002fc4000fffe0ff */
[----:B------:R-:W-:Y:S02]  /*17d0*/  USEL UR22, UR6, 0x2, UP1 ;  /* 0x0000000206167887 */ /* 0x000fe40008800000 */
[----:B------:R-:W-:Y:S01]  /*17e0*/  USHF.R.S32.HI UR7, URZ, 0x1f, UR5 ;  /* 0x0000001fff077899 */ /* 0x000fe20008011405 */
[----:B------:R-:W-:-:S03]  /*17f0*/  UMOV UR23, URZ ;  /* 0x000000ff00177c82 */ /* 0x000fc60008000000 */
[----:B------:R-:W-:Y:S02]  /*1800*/  ULEA.HI UR7, UR7, UR5, URZ, 0x6 ;  /* 0x0000000507077291 */ /* 0x000fe4000f8f30ff */
[----:B------:R-:W-:Y:S02]  /*1810*/  UIADD3 UR5, UPT, UPT, UR4, -0x1, URZ ;  /* 0xffffffff04057890 */ /* 0x000fe4000fffe0ff */
[----:B------:R-:W-:Y:S02]  /*1820*/  USHF.R.S32.HI UR7, URZ, 0x6, UR7 ;  /* 0x00000006ff077899 */ /* 0x000fe40008011407 */
[----:B------:R-:W-:Y:S02]  /*1830*/  UISETP.GE.U32.AND UP2, UPT, UR5, -0x7f, UPT ;  /* 0xffffff810500788c */ /* 0x000fe4000bf46070 */
[----:B------:R-:W-:Y:S02]  /*1840*/  UISETP.LT.U32.AND UP0, UPT, UR7, 0xd, UPT ;  /* 0x0000000d0700788c */ /* 0x000fe4000bf01070 */
[----:B------:R-:W-:-:S02]  /*1850*/  UIADD3 UR4, UPT, UPT, UR4, 0x7e, URZ ;  /* 0x0000007e04047890 */ /* 0x000fc4000fffe0ff */
[----:B------:R-:W-:-:S04]  /*1860*/  USEL UR5, UR7, 0xd, UP0 ;  /* 0x0000000d07057887 */ /* 0x000fc80008000000 */
[----:B------:R-:W-:Y:S02]  /*1870*/  UIADD3 UR21, UPT, UPT, UR5, -0x1, URZ ;  /* 0xffffffff05157890 */ /* 0x000fe4000fffe0ff */
[----:B------:R-:W-:Y:S02]  /*1880*/  @UP2 UIADD3 UR21, UPT, UPT, UR5, URZ, URZ ;  /* 0x000000ff05152290 */ /* 0x000fe4000fffe0ff */
[----:B------:R-:W-:Y:S02]  /*1890*/  UIADD3 UR24, UPT, UPT, UR7, -UR5, URZ ;  /* 0x8000000507187290 */ /* 0x000fe4000fffe0ff */
[----:B------:R-:W-:Y:S02]  /*18a0*/  UIADD3 UR13, UPT, UPT, UR21, 0x1, URZ ;  /* 0x00000001150d7890 */ /* 0x000fe4000fffe0ff */
[----:B--2-4-:R-:W-:-:S12]  /*18b0*/  UIADD3 UR21, UPT, UPT, -UR21, URZ, URZ ;  /* 0x000000ff15157290 */ /* 0x014fd8000fffe1ff */
.L_x_43:
[----:B------:R-:W-:Y:S01]  /*18c0*/  UISETP.NE.AND UP0, UPT, UR37, URZ, UPT ;  /* 0x000000ff2500728c */ /* 0x000fe2000bf05270 */
[----:B------:R-:W1:Y:S08]  /*18d0*/  S2UR UR37, SR_CgaCtaId ;  /* 0x00000000002579c3 */ /* 0x000e700000008800 */
[----:B------:R-:W-:Y:S05]  /*18e0*/  BRA.U UP0, `(.L_x_24) ;  /* 0x0000000100347547 */ /* 0x000fea000b800000 */
[----:B------:R-:W2:Y:S01]  /*18f0*/  S2R R2, SR_CgaCtaId ;  /* 0x0000000000027919 */ /* 0x000ea20000008800 */
[----:B------:R-:W-:-:S04]  /*1900*/  MOV R3, 0x400 ;  /* 0x0000040000037802 */ /* 0x000fc80000000f00 */
[----:B--2---:R-:W-:Y:S02]  /*1910*/  LEA R3, R2, R3, 0x18 ;  /* 0x0000000302037211 */ /* 0x004fe400078ec0ff */
[----:B------:R-:W-:-:S03]  /*1920*/  SHF.L.U32 R2, R8, 0x1f, RZ ;  /* 0x0000001f08027819 */ /* 0x000fc600000006ff */
[----:B------:R-:W-:-:S04]  /*1930*/  IMAD R3, R10, 0x8, R3 ;  /* 0x000000080a037824 */ /* 0x000fc800078e0203 */
[----:B------:R-:W2:Y:S02]  /*1940*/  SYNCS.PHASECHK.TRANS64.TRYWAIT P0, [R3+URZ+0x190], R2 ;  /* 0x00019002030075a7 */ /* 0x000ea400080011ff */
[----:B--2---:R-:W-:Y:S05]  /*1950*/  @!P0 BRA `(.L_x_25) ;  /* 0x0000007400448947 */ /* 0x004fea0003800000 */
.L_x_159:
[----:B------:R-:W-:Y:S01]  /*1960*/  VIADD R10, R10, 0x1 ;  /* 0x000000010a0a7836 */ /* 0x000fe20000000000 */
[----:B------:R2:W-:Y:S04]  /*1970*/  SYNCS.ARRIVE.TRANS64.A1T0 RZ, [R3+URZ+0x180], RZ ;  /* 0x000180ff03ff79a7 */ /* 0x0005e800081000ff */
[----:B------:R-:W-:-:S04]  /*1980*/  ISETP.NE.AND P0, PT, R10, 0x2, PT ;  /* 0x000000020a00780c */ /* 0x000fc80003f05270 */
[----:B------:R-:W-:Y:S02]  /*1990*/  SEL R10, R10, RZ, P0 ;  /* 0x000000ff0a0a7207 */ /* 0x000fe40000000000 */
[----:B--2---:R-:W-:-:S04]  /*19a0*/  SEL R3, RZ, 0x1, P0 ;  /* 0x00000001ff037807 */ /* 0x004fc80000000000 */
[----:B------:R-:W-:-:S07]  /*19b0*/  LOP3.LUT R8, R8, R3, RZ, 0x3c, !PT ;  /* 0x0000000308087212 */ /* 0x000fce00078e3cff */
.L_x_24:
[----:B------:R-:W-:Y:S01]  /*19c0*/  UMOV UR6, 0x400 ;  /* 0x0000040000067882 */ /* 0x000fe20000000000 */
[----:B------:R-:W-:Y:S01]  /*19d0*/  LEA.HI R3, R21, R21, RZ, 0x1 ;  /* 0x0000001515037211 */ /* 0x000fe200078f08ff */
[----:B-1----:R-:W-:Y:S01]  /*19e0*/  ULEA UR6, UR37, UR6, 0x18 ;  /* 0x0000000625067291 */ /* 0x002fe2000f8ec0ff */
[----:B------:R-:W-:Y:S01]  /*19f0*/  SHF.L.U32 R2, R15, 0x1f, RZ ;  /* 0x0000001f0f027819 */ /* 0x000fe200000006ff */
[----:B------:R-:W-:Y:S01]  /*1a00*/  UISETP.GE.U32.AND UP0, UPT, UR4, 0x7f, UPT ;  /* 0x0000007f0400788c */ /* 0x000fe2000bf06070 */
[C---:B------:R-:W-:Y:S01]  /*1a10*/  R2UR UR9, R16.reuse ;  /* 0x00000000100972ca */ /* 0x040fe200000e0000 */
[----:B------:R-:W-:Y:S01]  /*1a20*/  ULEA UR8, UR23, UR6, 0x3 ;  /* 0x0000000617087291 */ /* 0x000fe2000f8e18ff */
[----:B------:R-:W-:Y:S01]  /*1a30*/  IMAD.SHL.U32 R3, R3, 0x40, RZ ;  /* 0x0000004003037824 */ /* 0x000fe200078e00ff */
[----:B------:R-:W-:Y:S01]  /*1a40*/  R2UR UR11, R16 ;  /* 0x00000000100b72ca */ /* 0x000fe200000e0000 */
[----:B------:R-:W-:-:S03]  /*1a50*/  UMOV UR25, URZ ;  /* 0x000000ff00197c82 */ /* 0x000fc60008000000 */
[----:B------:R-:W-:-:S03]  /*1a60*/  R2UR UR35, R3 ;  /* 0x00000000032372ca */ /* 0x000fc600000e0000 */
[----:B------:R1:W2:Y:S01]  /*1a70*/  SYNCS.PHASECHK.TRANS64.TRYWAIT P0, [UR8+0x68], R2 ;  /* 0x00006802ff0075a7 */ /* 0x0002a20008001108 */
[----:B------:R-:W-:-:S09]  /*1a80*/  R2UR UR8, R20 ;  /* 0x00000000140872ca */ /* 0x000fd200000e0000 */
[----:B------:R-:W-:-:S04]  /*1a90*/  ULOP3.LUT UR35, UR9, 0xffffff80, UR35, 0xf8, !UPT ;  /* 0xffffff8009237892 */ /* 0x000fc8000f8ef823 */
[----:B------:R-:W-:Y:S01]  /*1aa0*/  ULEA UR11, UR8, UR11, 0x7 ;  /* 0x0000000b080b7291 */ /* 0x000fe2000f8e38ff */
[----:B------:R-:W-:Y:S11]  /*1ab0*/  BRA.U !UP0, `(.L_x_26) ;  /* 0x0000000108bc7547 */ /* 0x000ff6000b800000 */
[----:B------:R-:W-:Y:S01]  /*1ac0*/  UMOV UR16, UR21 ;  /* 0x0000001500107c82 */ /* 0x000fe20008000000 */
[----:B------:R-:W-:Y:S01]  /*1ad0*/  UMOV UR17, UR23 ;  /* 0x0000001700117c82 */ /* 0x000fe20008000000 */
[----:B------:R-:W-:-:S05]  /*1ae0*/  UMOV UR34, URZ ;  /* 0x000000ff00227c82 */ /* 0x000fca0008000000 */
.L_x_32:
[----:B------:R-:W-:Y:S01]  /*1af0*/  ULEA UR33, UR17, UR6, 0x3 ;  /* 0x0000000611217291 */ /* 0x000fe2000f8e18ff */
[----:B------:R-:W-:Y:S01]  /*1b00*/  @P5 MOV R3, 0x8000 ;  /* 0x0000800000035802 */ /* 0x000fe20000000f00 */
[----:B-12-4-:R-:W-:Y:S10]  /*1b10*/  @P0 BRA `(.L_x_27) ;  /* 0x00000000000c0947 */ /* 0x016ff40003800000 */
[----:B------:R-:W-:-:S04]  /*1b20*/  SHF.L.U32 R5, R15, 0x1f, RZ ;  /* 0x0000001f0f057819 */ /* 0x000fc800000006ff */
[----:B------:R-:W2:Y:S02]  /*1b30*/  SYNCS.PHASECHK.TRANS64.TRYWAIT P0, [UR33+0x68], R5 ;  /* 0x00006805ff0075a7 */ /* 0x000ea40008001121 */
[----:B--2---:R-:W-:Y:S05]  /*1b40*/  @!P0 BRA `(.L_x_28) ;  /* 0x0000007000dc8947 */ /* 0x004fea0003800000 */
.L_x_27:
[----:B------:R2:W-:Y:S01]  /*1b50*/  @P5 SYNCS.ARRIVE.TRANS64 RZ, [UR33], R3 ;  /* 0x00000003ffff59a7 */ /* 0x0005e20008000021 */
[----:B------:R-:W-:Y:S02]  /*1b60*/  ULOP3.LUT UR8, UR22, 0x2, URZ, 0xfc, !UPT ;  /* 0x0000000216087892 */ /* 0x000fe4000f8efcff */
[----:B------:R-:W-:Y:S02]  /*1b70*/  UIADD3 UR16, UPT, UPT, UR16, 0x1, URZ ;  /* 0x0000000110107890 */ /* 0x000fe4000fffe0ff */
[----:B------:R-:W-:Y:S02]  /*1b80*/  UISETP.NE.AND UP0, UPT, UR8, 0x2, UPT ;  /* 0x000000020800788c */ /* 0x000fe4000bf05270 */
[----:B------:R-:W-:-:S07]  /*1b90*/  UISETP.NE.AND UP2, UPT, UR16, 0x1, UPT ;  /* 0x000000011000788c */ /* 0x000fce000bf45270 */
[----:B------:R-:W-:Y:S05]  /*1ba0*/  BRA.U UP0, `(.L_x_29) ;  /* 0x0000000100047547 */ /* 0x000fea000b800000 */
[----:B------:R-:W-:Y:S05]  /*1bb0*/  BPT.TRAP 0x1 ;  /* 0x000000040000795c */ /* 0x000fea0000300000 */
.L_x_29:
[----:B------:R-:W-:Y:S04]  /*1bc0*/  BSSY.RECONVERGENT B0, `(.L_x_30) ;  /* 0x0000003000007945 */ /* 0x000fe80003800200 */
[----:B------:R-:W-:Y:S05]  /*1bd0*/  @!P4 BRA `(.L_x_31) ;  /* 0x000000000004c947 */ /* 0x000fea0003800000 */
[----:B------:R-:W-:Y:S05]  /*1be0*/  BPT.TRAP 0x1 ;  /* 0x000000040000795c */ /* 0x000fea0000300000 */
.L_x_31:
[----:B------:R-:W-:Y:S05]  /*1bf0*/  BSYNC.RECONVERGENT B0 ;  /* 0x0000000000007941 */ /* 0x000fea0003800200 */
.L_x_30:
[----:B------:R-:W-:Y:S02]  /*1c00*/  UIADD3 UR23, UPT, UPT, UR17, 0x1, URZ ;  /* 0x0000000111177890 */ /* 0x000fe4000fffe0ff */
[----:B------:R-:W-:Y:S02]  /*1c10*/  UIADD3 UR28, UP1, UPT, UR14, 0x80, URZ ;  /* 0x000000800e1c7890 */ /* 0x000fe4000ff3e0ff */
[----:B------:R-:W-:Y:S02]  /*1c20*/  UISETP.NE.AND UP0, UPT, UR23, 0xd, UPT ;  /* 0x0000000d1700788c */ /* 0x000fe4000bf05270 */
[----:B------:R-:W-:Y:S02]  /*1c30*/  ULOP3.LUT UR33, UR33, 0xfefffff8, URZ, 0xc0, !UPT ;  /* 0xfefffff821217892 */ /* 0x000fe4000f8ec0ff */
[----:B------:R-:W-:Y:S02]  /*1c40*/  USEL UR9, URZ, 0x1, UP0 ;  /* 0x00000001ff097887 */ /* 0x000fe40008000000 */
[----:B------:R-:W-:-:S02]  /*1c50*/  USEL UR23, UR23, URZ, UP0 ;  /* 0x000000ff17177287 */ /* 0x000fc40008000000 */
[----:B------:R-:W-:Y:S02]  /*1c60*/  UIADD3 UR26, UP0, UPT, UR14, 0x180, URZ ;  /* 0x000001800e1a7890 */ /* 0x000fe4000ff1e0ff */
[----:B------:R-:W-:Y:S01]  /*1c70*/  ULEA UR8, UR23, UR6, 0x3 ;  /* 0x0000000617087291 */ /* 0x000fe2000f8e18ff */
[----:B------:R-:W-:Y:S01]  /*1c80*/  LOP3.LUT R15, R15, UR9, RZ, 0x3c, !PT ;  /* 0x000000090f0f7c12 */ /* 0x000fe2000f8e3cff */
[----:B------:R-:W-:Y:S02]  /*1c90*/  UIADD3.X UR29, UPT, UPT, URZ, UR15, URZ, UP1, !UPT ;  /* 0x0000000fff1d7290 */ /* 0x000fe40008ffe4ff */
[----:B------:R-:W-:Y:S01]  /*1ca0*/  UIADD3.X UR27, UPT, UPT, URZ, UR15, URZ, UP0, !UPT ;  /* 0x0000000fff1b7290 */ /* 0x000fe200087fe4ff */
[----:B-1----:R-:W-:Y:S01]  /*1cb0*/  SHF.L.U32 R2, R15, 0x1f, RZ ;  /* 0x0000001f0f027819 */ /* 0x002fe200000006ff */
[----:B------:R-:W-:Y:S01]  /*1cc0*/  UMOV UR18, 0x0 ;  /* 0x0000000000127882 */ /* 0x000fe20000000000 */
[----:B------:R-:W-:Y:S01]  /*1cd0*/  UMOV UR19, 0x10000000 ;  /* 0x1000000000137882 */ /* 0x000fe20000000000 */
[----:B------:R-:W-:Y:S01]  /*1ce0*/  UMOV UR10, UR34 ;  /* 0x00000022000a7c82 */ /* 0x000fe20008000000 */
[----:B------:R4:W1:Y:S01]  /*1cf0*/  SYNCS.PHASECHK.TRANS64.TRYWAIT P0, [UR8+0x68], R2 ;  /* 0x00006802ff0075a7 */ /* 0x0008620008001108 */
[----:B------:R-:W-:Y:S01]  /*1d00*/  ULEA UR8, UR17, UR6, 0xd ;  /* 0x0000000611087291 */ /* 0x000fe2000f8e68ff */
[----:B------:R-:W-:Y:S01]  /*1d10*/  UMOV UR12, UR36 ;  /* 0x00000024000c7c82 */ /* 0x000fe20008000000 */
[----:B------:R-:W-:-:S02]  /*1d20*/  UMOV UR9, UR33 ;  /* 0x0000002100097c82 */ /* 0x000fc40008000000 */
[----:B------:R-:W-:Y:S02]  /*1d30*/  UIADD3 UR32, UPT, UPT, UR8, 0x4300, URZ ;  /* 0x0000430008207890 */ /* 0x000fe4000fffe0ff */
[----:B------:R-:W-:Y:S01]  /*1d40*/  UIADD3 UR8, UPT, UPT, UR8, 0x1e300, URZ ;  /* 0x0001e30008087890 */ /* 0x000fe2000fffe0ff */
[----:B------:R-:W-:Y:S01]  /*1d50*/  UMOV UR25, UR13 ;  /* 0x0000000d00197c82 */ /* 0x000fe20008000000 */
[----:B------:R-:W-:-:S05]  /*1d60*/  UMOV UR17, UR23 ;  /* 0x0000001700117c82 */ /* 0x000fca0008000000 */
[----:B------:R2:W-:Y:S02]  /*1d70*/  UTMALDG.3D.2CTA [UR32], [UR28], desc[UR18] ;  /* 0x000012201c0075b4 */ /* 0x0005e40008211000 */
[----:B------:R4:W-:Y:S01]  /*1d80*/  UTMALDG.3D.2CTA [UR8], [UR26], desc[UR18] ;  /* 0x000012081a0075b4 */ /* 0x0009e20008211000 */
[----:B--2---:R-:W-:Y:S01]  /*1d90*/  UIADD3 UR34, UPT, UPT, UR34, 0x40, URZ ;  /* 0x0000004022227890 */ /* 0x004fe2000fffe0ff */
[----:B------:R-:W-:Y:S11]  /*1da0*/  BRA.U UP2, `(.L_x_32) ;  /* 0xfffffffd02507547 */ /* 0x000ff6000b83ffff */
.L_x_26:
[----:B----4-:R-:W-:Y:S01]  /*1db0*/  ULEA UR8, UR23, UR6, 0x3 ;  /* 0x0000000617087291 */ /* 0x010fe2000f8e18ff */
[----:B-1----:R-:W-:Y:S01]  /*1dc0*/  SHF.L.U32 R2, R15, 0x1f, RZ ;  /* 0x0000001f0f027819 */ /* 0x002fe200000006ff */
[----:B------:R-:W-:Y:S01]  /*1dd0*/  @!P1 SYNCS.ARRIVE.TRANS64.A1T0 RZ, [UR6+0x118], RZ ;  /* 0x000118ffffff99a7 */ /* 0x000fe20008100006 */
[----:B------:R-:W-:-:S06]  /*1de0*/  UISETP.GT.AND UP0, UPT, UR7, UR5, UPT ;  /* 0x000000050700728c */ /* 0x000fcc000bf04270 */
[----:B--2---:R1:W2:Y:S03]  /*1df0*/  SYNCS.PHASECHK.TRANS64.TRYWAIT P0, [UR8+0x68], R2 ;  /* 0x00006802ff0075a7 */ /* 0x0042a60008001108 */
[----:B------:R-:W-:Y:S05]  /*1e00*/  BRA.U !UP0, `(.L_x_33) ;  /* 0x0000000108bc7547 */ /* 0x000fea000b800000 */
[----:B------:R-:W-:Y:S01]  /*1e10*/  UIADD3 UR26, UPT, UPT, UR24, UR25, URZ ;  /* 0x00000019181a7290 */ /* 0x000fe2000fffe0ff */
[----:B------:R-:W-:-:S11]  /*1e20*/  UMOV UR27, UR23 ;  /* 0x00000017001b7c82 */ /* 0x000fd60008000000 */
.L_x_39:
[----:B------:R-:W-:Y:S01]  /*1e30*/  ULEA UR17, UR27, UR6, 0x3 ;  /* 0x000000061b117291 */ /* 0x000fe2000f8e18ff */
[----:B--2---:R-:W-:Y:S01]  /*1e40*/  @P5 MOV R3, 0x8000 ;  /* 0x0000800000035802 */ /* 0x004fe20000000f00 */
[----:B-12---:R-:W-:Y:S10]  /*1e50*/  @P0 BRA `(.L_x_34) ;  /* 0x00000000000c0947 */ /* 0x006ff40003800000 */
[----:B------:R-:W-:-:S04]  /*1e60*/  SHF.L.U32 R5, R15, 0x1f, RZ ;  /* 0x0000001f0f057819 */ /* 0x000fc800000006ff */
[----:B------:R-:W2:Y:S02]  /*1e70*/  SYNCS.PHASECHK.TRANS64.TRYWAIT P0, [UR17+0x68], R5 ;  /* 0x00006805ff0075a7 */ /* 0x000ea40008001111 */
[----:B--2---:R-:W-:Y:S05]  /*1e80*/  @!P0 BRA `(.L_x_35) ;  /* 0x0000007000248947 */ /* 0x004fea0003800000 */
.L_x_34:
[----:B------:R2:W-:Y:S01]  /*1e90*/  @P5 SYNCS.ARRIVE.TRANS64 RZ, [UR17], R3 ;  /* 0x00000003ffff59a7 */ /* 0x0005e20008000011 */
[----:B------:R-:W-:-:S04]  /*1ea0*/  ULOP3.LUT UR8, UR22, 0x2, URZ, 0xfc, !UPT ;  /* 0x0000000216087892 */ /* 0x000fc8000f8efcff */
[----:B------:R-:W-:-:S09]  /*1eb0*/  UISETP.NE.AND UP0, UPT, UR8, 0x2, UPT ;  /* 0x000000020800788c */ /* 0x000fd2000bf05270 */
[----:B------:R-:W-:Y:S05]  /*1ec0*/  BRA.U UP0, `(.L_x_36) ;  /* 0x0000000100047547 */ /* 0x000fea000b800000 */
[----:B------:R-:W-:Y:S05]  /*1ed0*/  BPT.TRAP 0x1 ;  /* 0x000000040000795c */ /* 0x000fea0000300000 */
.L_x_36:
[----:B------:R-:W-:Y:S04]  /*1ee0*/  BSSY.RECONVERGENT B0, `(.L_x_37) ;  /* 0x0000003000007945 */ /* 0x000fe80003800200 */
[----:B------:R-:W-:Y:S05]  /*1ef0*/  @!P4 BRA `(.L_x_38) ;  /* 0x000000000004c947 */ /* 0x000fea0003800000 */
[----:B------:R-:W-:Y:S05]  /*1f00*/  BPT.TRAP 0x1 ;  /* 0x000000040000795c */ /* 0x000fea0000300000 */
.L_x_38:
[----:B------:R-:W-:Y:S05]  /*1f10*/  BSYNC.RECONVERGENT B0 ;  /* 0x0000000000007941 */ /* 0x000fea0003800200 */
.L_x_37:
[----:B------:R-:W-:Y:S02]  /*1f20*/  UIADD3 UR23, UPT, UPT, UR27, 0x1, URZ ;  /* 0x000000011b177890 */ /* 0x000fe4000fffe0ff */
[----:B------:R-:W-:Y:S02]  /*1f30*/  UIADD3 UR32, UP1, UPT, UR14, 0x80, URZ ;  /* 0x000000800e207890 */ /* 0x000fe4000ff3e0ff */
[----:B------:R-:W-:Y:S02]  /*1f40*/  UISETP.NE.AND UP0, UPT, UR23, 0xd, UPT ;  /* 0x0000000d1700788c */ /* 0x000fe4000bf05270 */
[----:B------:R-:W-:Y:S02]  /*1f50*/  USHF.L.U32 UR18, UR25, 0x6, URZ ;  /* 0x0000000619127899 */ /* 0x000fe400080006ff */
[----:B------:R-:W-:Y:S02]  /*1f60*/  USEL UR9, URZ, 0x1, UP0 ;  /* 0x00000001ff097887 */ /* 0x000fe40008000000 */
[----:B------:R-:W-:-:S02]  /*1f70*/  USEL UR23, UR23, URZ, UP0 ;  /* 0x000000ff17177287 */ /* 0x000fc40008000000 */
[----:B------:R-:W-:Y:S02]  /*1f80*/  UIADD3 UR30, UP0, UPT, UR14, 0x180, URZ ;  /* 0x000001800e1e7890 */ /* 0x000fe4000ff1e0ff */
[----:B------:R-:W-:Y:S01]  /*1f90*/  ULEA UR8, UR23, UR6, 0x3 ;  /* 0x0000000617087291 */ /* 0x000fe2000f8e18ff */
[----:B------:R-:W-:Y:S01]  /*1fa0*/  LOP3.LUT R15, R15, UR9, RZ, 0x3c, !PT ;  /* 0x000000090f0f7c12 */ /* 0x000fe2000f8e3cff */
[----:B------:R-:W-:Y:S02]  /*1fb0*/  ULOP3.LUT UR17, UR17, 0xfefffff8, URZ, 0xc0, !UPT ;  /* 0xfefffff811117892 */ /* 0x000fe4000f8ec0ff */
[----:B------:R-:W-:Y:S01]  /*1fc0*/  UIADD3.X UR33, UPT, UPT, URZ, UR15, URZ, UP1, !UPT ;  /* 0x0000000fff217290 */ /* 0x000fe20008ffe4ff */
[----:B-1----:R-:W-:Y:S01]  /*1fd0*/  SHF.L.U32 R2, R15, 0x1f, RZ ;  /* 0x0000001f0f027819 */ /* 0x002fe200000006ff */
[----:B------:R-:W-:Y:S01]  /*1fe0*/  UIADD3.X UR31, UPT, UPT, URZ, UR15, URZ, UP0, !UPT ;  /* 0x0000000fff1f7290 */ /* 0x000fe200087fe4ff */
[----:B------:R-:W-:Y:S02]  /*1ff0*/  UMOV UR28, 0x0 ;  /* 0x00000000001c7882 */ /* 0x000fe40000000000 */
[----:B------:R4:W1:Y:S01]  /*2000*/  SYNCS.PHASECHK.TRANS64.TRYWAIT P0, [UR8+0x68], R2 ;  /* 0x00006802ff0075a7 */ /* 0x0008620008001108 */
[----:B------:R-:W-:Y:S01]  /*2010*/  ULEA UR8, UR27, UR6, 0xd ;  /* 0x000000061b087291 */ /* 0x000fe2000f8e68ff */
[----:B------:R-:W-:Y:S01]  /*2020*/  UMOV UR29, 0x10000000 ;  /* 0x10000000001d7882 */ /* 0x000fe20000000000 */
[----:B------:R-:W-:-:S02]  /*2030*/  UMOV UR19, UR35 ;  /* 0x0000002300137c82 */ /* 0x000fc40008000000 */
[----:B------:R-:W-:Y:S02]  /*2040*/  UIADD3 UR16, UPT, UPT, UR8, 0x4300, URZ ;  /* 0x0000430008107890 */ /* 0x000fe4000fffe0ff */
[----:B------:R-:W-:Y:S01]  /*2050*/  UIADD3 UR8, UPT, UPT, UR8, 0x1e300, URZ ;  /* 0x0001e30008087890 */ /* 0x000fe2000fffe0ff */
[----:B------:R-:W-:Y:S01]  /*2060*/  UMOV UR20, UR36 ;  /* 0x0000002400147c82 */ /* 0x000fe20008000000 */
[----:B------:R-:W-:Y:S01]  /*2070*/  UMOV UR12, UR36 ;  /* 0x00000024000c7c82 */ /* 0x000fe20008000000 */
[----:B------:R-:W-:Y:S01]  /*2080*/  UMOV UR9, UR17 ;  /* 0x0000001100097c82 */ /* 0x000fe20008000000 */
[----:B------:R-:W-:Y:S01]  /*2090*/  UMOV UR10, UR18 ;  /* 0x00000012000a7c82 */ /* 0x000fe20008000000 */
[----:B------:R-:W-:Y:S02]  /*20a0*/  UIADD3 UR25, UPT, UPT, UR25, 0x1, URZ ;  /* 0x0000000119197890 */ /* 0x000fe4000fffe0ff */
[----:B------:R4:W-:Y:S01]  /*20b0*/  UTMALDG.3D.2CTA [UR16], [UR32], desc[UR28] ;  /* 0x00001c10200075b4 */ /* 0x0009e20008211000 */
[----:B------:R-:W-:Y:S01]  /*20c0*/  UMOV UR27, UR23 ;  /* 0x00000017001b7c82 */ /* 0x000fe20008000000 */
[----:B------:R-:W-:Y:S01]  /*20d0*/  UISETP.NE.AND UP0, UPT, UR25, UR26, UPT ;  /* 0x0000001a1900728c */ /* 0x000fe2000bf05270 */
[----:B------:R4:W-:Y:S08]  /*20e0*/  UTMALDG.3D.2CTA [UR8], [UR30], desc[UR28] ;  /* 0x00001c081e0075b4 */ /* 0x0009f00008211000 */
[----:B----4-:R-:W-:Y:S05]  /*20f0*/  BRA.U UP0, `(.L_x_39) ;  /* 0xfffffffd004c7547 */ /* 0x010fea000b83ffff */
.L_x_33:
[----:B-1----:R-:W-:Y:S01]  /*2100*/  LEA R2, R14, UR6, 0x3 ;  /* 0x000000060e027c11 */ /* 0x002fe2000f8e18ff */
[----:B------:R-:W-:Y:S01]  /*2110*/  NOP ;  /* 0x0000000000007918 */ /* 0x000fe20000000000 */
[----:B--2---:R-:W-:Y:S02]  /*2120*/  SHF.L.U32 R3, R12, 0x1f, RZ ;  /* 0x0000001f0c037819 */ /* 0x004fe400000006ff */
[----:B------:R-:W-:Y:S02]  /*2130*/  LEA R4, R14, UR6, 0x4 ;  /* 0x000000060e047c11 */ /* 0x000fe4000f8e20ff */
[----:B------:R-:W1:Y:S02]  /*2140*/  SYNCS.PHASECHK.TRANS64.TRYWAIT P0, [R2+URZ+0x120], R3 ;  /* 0x00012003020075a7 */ /* 0x000e6400080011ff */
[----:B-1----:R-:W-:Y:S05]  /*2150*/  @!P0 BRA `(.L_x_40) ;  /* 0x0000006c00888947 */ /* 0x002fea0003800000 */
.L_x_162:
[----:B------:R-:W2:Y:S01]  /*2160*/  LDS.128 R4, [R4+0x1b0] ;  /* 0x0001b00004047984 */ /* 0x000ea20000000c00 */
[----:B------:R-:W-:Y:S01]  /*2170*/  ISETP.GE.AND P0, PT, R26, 0x1, PT ;  /* 0x000000011a00780c */ /* 0x000fe20003f06270 */
[----:B-1----:R-:W-:Y:S01]  /*2180*/  VIADD R2, R2, 0x130 ;  /* 0x0000013002027836 */ /* 0x002fe20000000000 */
[----:B------:R-:W-:Y:S01]  /*2190*/  @!PT LDS RZ, [RZ] ;  /* 0x00000000fffff984 */ /* 0x000fe20000000800 */
[----:B------:R-:W-:Y:S01]  /*21a0*/  @!PT LDS RZ, [RZ] ;  /* 0x00000000fffff984 */ /* 0x000fe20000000800 */
[----:B------:R-:W-:Y:S01]  /*21b0*/  @!PT LDS RZ, [RZ] ;  /* 0x00000000fffff984 */ /* 0x000fe20000000800 */
[----:B------:R-:W-:Y:S01]  /*21c0*/  @!PT LDS RZ, [RZ] ;  /* 0x00000000fffff984 */ /* 0x000fe20000000800 */
[----:B------:R1:W-:Y:S06]  /*21d0*/  MEMBAR.ALL.CTA ;  /* 0x0000000000007992 */ /* 0x0003ec0000008000 */
[----:B-1----:R-:W1:Y:S01]  /*21e0*/  FENCE.VIEW.ASYNC.S ;  /* 0x00000000000073c6 */ /* 0x002e620000000000 */
[----:B------:R-:W-:-:S04]  /*21f0*/  PRMT R2, RZ, 0x654, R2 ;  /* 0x00000654ff027816 */ /* 0x000fc80000000002 */
[----:B-1----:R1:W-:Y:S01]  /*2200*/  SYNCS.ARRIVE.TRANS64.RED.A1T0 RZ, [R2+URZ], RZ ;  /* 0x000000ff02ff79a7 */ /* 0x0023e200081004ff */
[----:B--2---:R-:W-:-:S13]  /*2210*/  LOP3.LUT P2, RZ, R6, 0x1, RZ, 0xc0, !PT ;  /* 0x0000000106ff7812 */ /* 0x004fda000784c0ff */
[----:B------:R-:W-:Y:S01]  /*2220*/  @P2 SHF.R.U32.HI R3, RZ, 0x10, R5 ;  /* 0x00000010ff032819 */ /* 0x000fe20000011605 */
[----:B------:R-:W-:Y:S01]  /*2230*/  VOTEU.ANY UP0, P2 ;  /* 0x0000000000ff7886 */ /* 0x000fe20001000100 */
[----:B------:R-:W-:Y:S02]  /*2240*/  @P2 MOV R13, R4 ;  /* 0x00000004000d2202 */ /* 0x000fe40000000f00 */
[----:B------:R-:W-:Y:S02]  /*2250*/  @P2 R2UR.BROADCAST UR8, R3 ;  /* 0x00000000030822ca */ /* 0x000fe400008e0000 */
[----:B------:R-:W-:-:S11]  /*2260*/  @P2 LOP3.LUT R11, R5, 0xffff, RZ, 0xc0, !PT ;  /* 0x0000ffff050b2812 */ /* 0x000fd600078ec0ff */
[----:B------:R-:W-:Y:S01]  /*2270*/  @UP0 UMOV UR36, UR8 ;  /* 0x0000000800240c82 */ /* 0x000fe20008000000 */
[----:B-1----:R-:W-:Y:S05]  /*2280*/  @!P0 BRA `(.L_x_41) ;  /* 0x0000000000b88947 */ /* 0x002fea0003800000 */
[----:B------:R-:W3:Y:S01]  /*2290*/  LDC.64 R4, c[0x0][0xb18] ;  /* 0x0002c600ff047b82 */ /* 0x000ee20000000a00 */
[----:B------:R-:W-:-:S07]  /*22a0*/  ISETP.NE.AND P3, PT, R26, 0x1, PT ;  /* 0x000000011a00780c */ /* 0x000fce0003f65270 */
[----:B------:R-:W1:Y:S08]  /*22b0*/  LDC.64 R6, c[0x0][0xb10] ;  /* 0x0002c400ff067b82 */ /* 0x000e700000000a00 */
[----:B------:R-:W2:Y:S08]  /*22c0*/  LDC R17, c[0x0][0xb20] ;  /* 0x0002c800ff117b82 */ /* 0x000eb00000000800 */
[----:B------:R-:W4:Y:S01]  /*22d0*/  LDC R18, c[0x0][0xb0c] ;  /* 0x0002c300ff127b82 */ /* 0x000f220000000800 */
[----:B---3--:R-:W-:Y:S01]  /*22e0*/  IMAD.HI.U32 R22, R0, R5, RZ ;  /* 0x0000000500167227 */ /* 0x008fe200078e00ff */
[----:B------:R-:W-:-:S06]  /*22f0*/  ISETP.NE.AND P0, PT, R4, 0x1, PT ;  /* 0x000000010400780c */ /* 0x000fcc0003f05270 */
[----:B------:R-:W3:Y:S01]  /*2300*/  LDC.64 R2, c[0x0][0xb28] ;  /* 0x0002ca00ff027b82 */ /* 0x000ee20000000a00 */
[----:B-1----:R-:W-:-:S04]  /*2310*/  IMAD.HI.U32 R20, R9, R6, RZ ;  /* 0x0000000609147227 */ /* 0x002fc800078e00ff */
[----:B------:R-:W-:Y:S01]  /*2320*/  IMAD.HI.U32 R24, R13, R6, RZ ;  /* 0x000000060d187227 */ /* 0x000fe200078e00ff */
[----:B------:R-:W-:Y:S02]  /*2330*/  SHF.R.U32.HI R20, RZ, R7, R20 ;  /* 0x00000007ff147219 */ /* 0x000fe40000011614 */
[----:B--2---:R-:W-:Y:S01]  /*2340*/  SHF.R.U32.HI R19, RZ, R17, R22 ;  /* 0x00000011ff137219 */ /* 0x004fe20000011616 */
[----:B------:R-:W-:Y:S01]  /*2350*/  IMAD.HI.U32 R22, R11, R5, RZ ;  /* 0x000000050b167227 */ /* 0x000fe200078e00ff */
[----:B------:R-:W-:Y:S02]  /*2360*/  SHF.R.U32.HI R24, RZ, R7, R24 ;  /* 0x00000007ff187219 */ /* 0x000fe40000011618 */
[----:B------:R-:W-:Y:S02]  /*2370*/  SEL R19, R0, R19, !P0 ;  /* 0x0000001300137207 */ /* 0x000fe40004000000 */
[----:B------:R-:W-:Y:S02]  /*2380*/  SHF.R.U32.HI R22, RZ, R17, R22 ;  /* 0x00000011ff167219 */ /* 0x000fe40000011616 */
[----:B----4-:R-:W-:-:S02]  /*2390*/  ISETP.NE.AND P1, PT, R18, 0x1, PT ;  /* 0x000000011200780c */ /* 0x010fc40003f25270 */
[----:B------:R-:W-:Y:S02]  /*23a0*/  SEL R5, R11, R22, !P0 ;  /* 0x000000160b057207 */ /* 0x000fe40004000000 */
[----:B------:R-:W-:Y:S02]  /*23b0*/  SEL R21, R9, R20, !P1 ;  /* 0x0000001409157207 */ /* 0x000fe40004800000 */
[----:B------:R-:W-:Y:S01]  /*23c0*/  SEL R7, R13, R24, !P1 ;  /* 0x000000180d077207 */ /* 0x000fe20004800000 */
[----:B---3--:R-:W-:Y:S01]  /*23d0*/  IMAD.HI.U32 R20, R19, R2, RZ ;  /* 0x0000000213147227 */ /* 0x008fe200078e00ff */
[----:B------:R-:W-:-:S03]  /*23e0*/  IADD3 R17, PT, PT, -R5, RZ, RZ ;  /* 0x000000ff05117210 */ /* 0x000fc60007ffe1ff */
        /* <DEDUP_REMOVED lines=11> */
[----:B------:R-:W-:-:S04]  /*24a0*/  @!P0 IMAD.HI.U32 R20, R7, R2, RZ ;  /* 0x0000000207148227 */ /* 0x000fc800078e00ff */
[----:B------:R-:W-:Y:S01]  /*24b0*/  IMAD.MOV R2, RZ, RZ, -R6 ;  /* 0x000000ffff027224 */ /* 0x000fe200078e0a06 */
[----:B------:R-:W-:-:S03]  /*24c0*/  @!P0 SHF.R.U32.HI R20, RZ, R3, R20 ;  /* 0x00000003ff148219 */ /* 0x000fc60000011614 */
[----:B------:R-:W-:Y:S01]  /*24d0*/  IMAD R2, R26, R2, R5 ;  /* 0x000000021a027224 */ /* 0x000fe200078e0205 */
        /* <DEDUP_REMOVED lines=9> */
.L_x_41:
[----:B------:R-:W1:Y:S02]  /*2570*/  LDCU UR8, c[0x0][0xb30] ;  /* 0x00016600ff0877ac */ /* 0x000e640008000800 */
[----:B-1----:R-:W-:-:S09]  /*2580*/  UISETP.NE.AND UP0, UPT, UR8, 0x1, UPT ;  /* 0x000000010800788c */ /* 0x002fd2000bf05270 */
[----:B------:R-:W-:Y:S05]  /*2590*/  BRA.U UP0, `(.L_x_42) ;  /* 0x0000000100407547 */ /* 0x000fea000b800000 */
[----:B------:R-:W1:Y:S08]  /*25a0*/  LDC.64 R4, c[0x0][0xb10] ;  /* 0x0002c400ff047b82 */ /* 0x000e700000000a00 */
[----:B------:R-:W2:Y:S08]  /*25b0*/  LDC.64 R2, c[0x0][0xb18] ;  /* 0x0002c600ff027b82 */ /* 0x000eb00000000a00 */
[----:B------:R-:W4:Y:S08]  /*25c0*/  LDC R6, c[0x0][0xb20] ;  /* 0x0002c800ff067b82 */ /* 0x000f300000000800 */
[----:B------:R-:W3:Y:S01]  /*25d0*/  LDC R18, c[0x0][0xb0c] ;  /* 0x0002c300ff127b82 */ /* 0x000ee20000000800 */
[----:B-1----:R-:W-:-:S05]  /*25e0*/  IMAD.HI.U32 R4, R13, R4, RZ ;  /* 0x000000040d047227 */ /* 0x002fca00078e00ff */
[----:B------:R-:W-:Y:S01]  /*25f0*/  SHF.R.U32.HI R4, RZ, R5, R4 ;  /* 0x00000005ff047219 */ /* 0x000fe20000011604 */
[----:B--2---:R-:W-:Y:S01]  /*2600*/  IMAD.HI.U32 R3, R11, R3, RZ ;  /* 0x000000030b037227 */ /* 0x004fe200078e00ff */
[----:B------:R-:W-:-:S04]  /*2610*/  ISETP.NE.AND P0, PT, R2, 0x1, PT ;  /* 0x000000010200780c */ /* 0x000fc80003f05270 */
[----:B----4-:R-:W-:-:S04]  /*2620*/  SHF.R.U32.HI R6, RZ, R6, R3 ;  /* 0x00000006ff067219 */ /* 0x010fc80000011603 */
[----:B------:R-:W-:Y:S02]  /*2630*/  SEL R3, R11, R6, !P0 ;  /* 0x000000060b037207 */ /* 0x000fe40004000000 */
[----:B---3--:R-:W-:-:S04]  /*2640*/  ISETP.NE.AND P1, PT, R18, 0x1, PT ;  /* 0x000000011200780c */ /* 0x008fc80003f25270 */
[----:B------:R-:W-:-:S05]  /*2650*/  SEL R4, R13, R4, !P1 ;  /* 0x000000040d047207 */ /* 0x000fca0004800000 */
[----:B------:R-:W-:Y:S02]  /*2660*/  IMAD.IADD R5, R3, 0x1, -R4 ;  /* 0x0000000103057824 */ /* 0x000fe400078e0a04 */
[----:B------:R-:W-:Y:S02]  /*2670*/  IMAD.IADD R3, R4, 0x1, -R3 ;  /* 0x0000000104037824 */ /* 0x000fe400078e0a03 */
[----:B------:R-:W-:Y:S02]  /*2680*/  IMAD R13, R5, R18, R13 ;  /* 0x00000012050d7224 */ /* 0x000fe400078e020d */
[----:B------:R-:W-:-:S07]  /*2690*/  IMAD R11, R3, R2, R11 ;  /* 0x00000002030b7224 */ /* 0x000fce00078e020b */
.L_x_42:
[----:B------:R-:W-:Y:S01]  /*26a0*/  VIADD R14, R14, 0x1 ;  /* 0x000000010e0e7836 */ /* 0x000fe20000000000 */
[----:B------:R-:W-:Y:S01]  /*26b0*/  PLOP3.LUT P1, PT, PT, PT, PT, 0x80, 0x8 ;  /* 0x000000000008781c */ /* 0x000fe20003f2f070 */
[----:B------:R-:W-:Y:S02]  /*26c0*/  IMAD.IADD R21, R13, 0x1, R60 ;  /* 0x000000010d157824 */ /* 0x000fe400078e023c */
[----:B------:R-:W-:Y:S01]  /*26d0*/  IMAD.IADD R20, R11, 0x1, R58 ;  /* 0x000000010b147824 */ /* 0x000fe200078e023a */
[----:B------:R-:W-:-:S04]  /*26e0*/  ISETP.NE.AND P0, PT, R14, 0x2, PT ;  /* 0x000000020e00780c */ /* 0x000fc80003f05270 */
[----:B------:R-:W-:Y:S02]  /*26f0*/  SEL R3, RZ, 0x1, P0 ;  /* 0x00000001ff037807 */ /* 0x000fe40000000000 */
[----:B------:R-:W-:Y:S02]  /*2700*/  SEL R14, R14, RZ, P0 ;  /* 0x000000ff0e0e7207 */ /* 0x000fe40000000000 */
[----:B------:R-:W-:Y:S01]  /*2710*/  LOP3.LUT R12, R12, R3, RZ, 0x3c, !PT ;  /* 0x000000030c0c7212 */ /* 0x000fe200078e3cff */
[----:B------:R-:W-:Y:S06]  /*2720*/  @P2 BRA `(.L_x_43) ;  /* 0xfffffff000642947 */ /* 0x000fec000383ffff */
[----:B------:R-:W-:Y:S01]  /*2730*/  UIADD3 UR6, UPT, UPT, UR6, 0x68, URZ ;  /* 0x0000006806067890 */ /* 0x000fe2000fffe0ff */
[----:B------:R-:W-:-:S03]  /*2740*/  SHF.L.U32 R3, R15, 0x1f, RZ ;  /* 0x0000001f0f037819 */ /* 0x000fc600000006ff */
[----:B------:R-:W-:-:S09]  /*2750*/  ULEA UR4, UR23, UR6, 0x3 ;  /* 0x0000000617047291 */ /* 0x000fd2000f8e18ff */
[----:B------:R-:W1:Y:S02]  /*2760*/  SYNCS.PHASECHK.TRANS64.TRYWAIT P0, [UR4], R3 ;  /* 0x00000003ff0075a7 */ /* 0x000e640008001104 */
[----:B-1----:R-:W-:Y:S05]  /*2770*/  @!P0 BRA `(.L_x_44) ;  /* 0x0000006800148947 */ /* 0x002fea0003800000 */
.L_x_164:
[----:B------:R-:W-:-:S04]  /*2780*/  UIADD3 UR5, UPT, UPT, UR23, 0x1, URZ ;  /* 0x0000000117057890 */ /* 0x000fc8000fffe0ff */
[----:B------:R-:W-:-:S04]  /*2790*/  UISETP.NE.AND UP0, UPT, UR5, 0xd, UPT ;  /* 0x0000000d0500788c */ /* 0x000fc8000bf05270 */
[----:B------:R-:W-:Y:S02]  /*27a0*/  USEL UR7, URZ, 0x1, UP0 ;  /* 0x00000001ff077887 */ /* 0x000fe40008000000 */
[----:B------:R-:W-:-:S04]  /*27b0*/  USEL UR5, UR5, URZ, UP0 ;  /* 0x000000ff05057287 */ /* 0x000fc80008000000 */
[----:B------:R-:W-:Y:S01]  /*27c0*/  ULEA UR4, UR5, UR6, 0x3 ;  /* 0x0000000605047291 */ /* 0x000fe2000f8e18ff */
[----:B------:R-:W-:-:S04]  /*27d0*/  LOP3.LUT R2, R15, UR7, RZ, 0x3c, !PT ;  /* 0x000000070f027c12 */ /* 0x000fc8000f8e3cff */
[----:B-1----:R-:W-:-:S04]  /*27e0*/  SHF.L.U32 R3, R2, 0x1f, RZ ;  /* 0x0000001f02037819 */ /* 0x002fc800000006ff */
[----:B------:R-:W1:Y:S02]  /*27f0*/  SYNCS.PHASECHK.TRANS64.TRYWAIT P0, [UR4], R3 ;  /* 0x00000003ff0075a7 */ /* 0x000e640008001104 */
[----:B-1----:R-:W-:Y:S05]  /*2800*/  @!P0 BRA `(.L_x_45) ;  /* 0x0000006800088947 */ /* 0x002fea0003800000 */
.L_x_166:
        /* <DEDUP_REMOVED lines=9> */
.L_x_168:
        /* <DEDUP_REMOVED lines=9> */
.L_x_170:
        /* <DEDUP_REMOVED lines=9> */
.L_x_172:
        /* <DEDUP_REMOVED lines=9> */
.L_x_174:
        /* <DEDUP_REMOVED lines=9> */
.L_x_176:
        /* <DEDUP_REMOVED lines=9> */
.L_x_178:
        /* <DEDUP_REMOVED lines=9> */
.L_x_180:
        /* <DEDUP_REMOVED lines=9> */
.L_x_182:
        /* <DEDUP_REMOVED lines=9> */
.L_x_184:
        /* <DEDUP_REMOVED lines=9> */
.L_x_186:
[----:B------:R-:W-:-:S04]  /*2db0*/  UIADD3 UR5, UPT, UPT, UR5, 0x1, URZ ;  /* 0x0000000105057890 */ /* 0x000fc8000fffe0ff */
[----:B------:R-:W-:-:S04]  /*2dc0*/  UISETP.NE.AND UP0, UPT, UR5, 0xd, UPT ;  /* 0x0000000d0500788c */ /* 0x000fc8000bf05270 */
[----:B------:R-:W-:Y:S02]  /*2dd0*/  USEL UR4, URZ, 0x1, UP0 ;  /* 0x00000001ff047887 */ /* 0x000fe40008000000 */
[----:B------:R-:W-:-:S04]  /*2de0*/  USEL UR5, UR5, URZ, UP0 ;  /* 0x000000ff05057287 */ /* 0x000fc80008000000 */
[----:B------:R-:W-:Y:S01]  /*2df0*/  ULEA UR5, UR5, UR6, 0x3 ;  /* 0x0000000605057291 */ /* 0x000fe2000f8e18ff */
[----:B-1----:R-:W-:-:S04]  /*2e00*/  LOP3.LUT R3, R2, UR4, RZ, 0x3c, !PT ;  /* 0x0000000402037c12 */ /* 0x002fc8000f8e3cff */
[----:B------:R-:W-:Y:S01]  /*2e10*/  SHF.L.U32 R3, R3, 0x1f, RZ ;  /* 0x0000001f03037819 */ /* 0x000fe200000006ff */
[----:B---3--:R-:W-:-:S07]  /*2e20*/  IMAD.U32 R0, RZ, RZ, UR5 ;  /* 0x00000005ff007e24 */ /* 0x008fce000f8e00ff */
.L_x_56:
[----:B-1----:R1:W2:Y:S02]  /*2e30*/  SYNCS.PHASECHK.TRANS64.TRYWAIT P0, [R0+URZ], R3 ;  /* 0x00000003000075a7 */ /* 0x0022a400080011ff */
[----:B--2---:R-:W-:Y:S05]  /*2e40*/  @!P0 NANOSLEEP.SYNCS 0x989680 ;  /* 0x009896800000895d */ /* 0x004fea0003900000 */
[----:B------:R-:W2:Y:S02]  /*2e50*/  @!P0 SYNCS.PHASECHK.TRANS64 P0, [R0+URZ], R3 ;  /* 0x00000003000085a7 */ /* 0x000ea400080010ff */
[----:B--2---:R-:W-:Y:S05]  /*2e60*/  @P0 EXIT ;  /* 0x000000000000094d */ /* 0x004fea0003800000 */
[----:B------:R-:W-:Y:S05]  /*2e70*/  BRA `(.L_x_56) ;  /* 0xfffffffc00ec7947 */ /* 0x000fea000383ffff */
.L_x_23:
[----:B------:R-:W-:-:S04]  /*2e80*/  UISETP.NE.AND UP1, UPT, UR37, URZ, UPT ;  /* 0x000000ff2500728c */ /* 0x000fc8000bf25270 */
[----:B------:R-:W-:-:S09]  /*2e90*/  UISETP.NE.OR UP1, UPT, UR10, 0x1, UP1 ;  /* 0x000000010a00788c */ /* 0x000fd20008f25670 */
[----:B------:R-:W-:Y:S05]  /*2ea0*/  BRA.U UP1, `(.L_x_57) ;  /* 0x00000005014c7547 */ /* 0x000fea000b800000 */
[----:B------:R-:W-:Y:S01]  /*2eb0*/  HFMA2 R11, -RZ, RZ, 0, 0 ;  /* 0x00000000ff0b7431 */ /* 0x000fe200000001ff */
[----:B------:R-:W-:Y:S01]  /*2ec0*/  ISETP.GE.U32.AND P2, PT, R10, 0x2, PT ;  /* 0x000000020a00780c */ /* 0x000fe20003f46070 */
[----:B------:R-:W-:Y:S01]  /*2ed0*/  IMAD.MOV.U32 R12, RZ, RZ, 0x1 ;  /* 0x00000001ff0c7424 */ /* 0x000fe200078e00ff */
[----:B------:R-:W-:Y:S01]  /*2ee0*/  CS2R R8, SRZ ;  /* 0x0000000000087805 */ /* 0x000fe2000001ff00 */
[----:B------:R-:W-:Y:S01]  /*2ef0*/  IMAD.MOV.U32 R3, RZ, RZ, RZ ;  /* 0x000000ffff037224 */ /* 0x000fe200078e00ff */
[----:B------:R-:W-:Y:S01]  /*2f00*/  UMOV UR4, 0x400 ;  /* 0x0000040000047882 */ /* 0x000fe20000000000 */
[----:B------:R-:W-:Y:S01]  /*2f10*/  UMOV UR6, URZ ;  /* 0x000000ff00067c82 */ /* 0x000fe20008000000 */
[----:B------:R-:W-:-:S12]  /*2f20*/  ULEA UR37, UR37, UR4, 0x18 ;  /* 0x0000000425257291 */ /* 0x000fd8000f8ec0ff */
.L_x_61:
[----:B------:R-:W-:Y:S02]  /*2f30*/  LEA R0, R3, UR37, 0x3 ;  /* 0x0000002503007c11 */ /* 0x000fe4000f8e18ff */
[----:B------:R-:W-:-:S03]  /*2f40*/  SHF.L.U32 R5, R8, 0x1f, RZ ;  /* 0x0000001f08057819 */ /* 0x000fc600000006ff */
[----:B------:R-:W-:Y:S01]  /*2f50*/  VIADD R4, R0, 0x190 ;  /* 0x0000019000047836 */ /* 0x000fe20000000000 */
[----:B------:R-:W1:Y:S02]  /*2f60*/  SYNCS.PHASECHK.TRANS64.TRYWAIT P0, [R0+URZ+0x180], R5 ;  /* 0x00018005000075a7 */ /* 0x000e6400080011ff */
[----:B-1----:R-:W-:Y:S05]  /*2f70*/  @!P0 BRA `(.L_x_58) ;  /* 0x0000006400348947 */ /* 0x002fea0003800000 */
.L_x_187:
[----:B------:R-:W-:Y:S01]  /*2f80*/  ULEA UR5, UR6, UR37, 0x3 ;  /* 0x0000002506057291 */ /* 0x000fe2000f8e18ff */
[----:B------:R-:W-:Y:S01]  /*2f90*/  PRMT R4, RZ, 0x654, R4 ;  /* 0x00000654ff047816 */ /* 0x000fe20000000004 */
[----:B-1----:R-:W-:Y:S01]  /*2fa0*/  @!P2 IMAD.MOV.U32 R5, RZ, RZ, 0x10 ;  /* 0x00000010ff05a424 */ /* 0x002fe200078e00ff */
[----:B------:R-:W-:Y:S01]  /*2fb0*/  SHF.L.U32 R7, R12, 0x1f, RZ ;  /* 0x0000001f0c077819 */ /* 0x000fe200000006ff */
[----:B------:R-:W-:Y:S01]  /*2fc0*/  UIADD3 UR4, UPT, UPT, UR5, 0x120, URZ ;  /* 0x0000012005047890 */ /* 0x000fe2000fffe0ff */
[----:B------:R1:W-:Y:S05]  /*2fd0*/  SYNCS.ARRIVE.TRANS64.RED.A1T0 RZ, [R4+URZ], RZ ;  /* 0x000000ff04ff79a7 */ /* 0x0003ea00081004ff */
[----:B------:R-:W-:Y:S01]  /*2fe0*/  IMAD.U32 R13, RZ, RZ, UR4 ;  /* 0x00000004ff0d7e24 */ /* 0x000fe2000f8e00ff */
[----:B------:R-:W2:Y:S04]  /*2ff0*/  SYNCS.PHASECHK.TRANS64.TRYWAIT P0, [UR5+0x130], R7 ;  /* 0x00013007ff0075a7 */ /* 0x000ea80008001105 */
[----:B------:R-:W-:Y:S01]  /*3000*/  PRMT R13, R10, 0x654, R13 ;  /* 0x000006540a0d7816 */ /* 0x000fe2000000000d */
[----:B-12---:R-:W-:Y:S06]  /*3010*/  @!P0 BRA `(.L_x_59) ;  /* 0x0000006400208947 */ /* 0x006fec0003800000 */
.L_x_189:
[----:B------:R-:W-:Y:S01]  /*3020*/  ULEA UR4, UR6, UR37, 0x4 ;  /* 0x0000002506047291 */ /* 0x000fe2000f8e20ff */
[----:B------:R-:W-:Y:S01]  /*3030*/  SEL R2, R13, R2, !P2 ;  /* 0x000000020d027207 */ /* 0x000fe20005000000 */
[----:B------:R-:W-:Y:S01]  /*3040*/  UIADD3 UR5, UPT, UPT, UR5, 0x120, URZ ;  /* 0x0000012005057890 */ /* 0x000fe2000fffe0ff */
[----:B-1----:R-:W-:Y:S01]  /*3050*/  LEA R0, R11, UR37, 0x3 ;  /* 0x000000250b007c11 */ /* 0x002fe2000f8e18ff */
[----:B------:R-:W-:Y:S01]  /*3060*/  UIADD3 UR4, UPT, UPT, UR4, 0x1b0, URZ ;  /* 0x000001b004047890 */ /* 0x000fe2000fffe0ff */
[----:B------:R1:W-:Y:S01]  /*3070*/  @!P2 SYNCS.ARRIVE.TRANS64.RED RZ, [R2+URZ], R5 ;  /* 0x0000000502ffa9a7 */ /* 0x0003e200080004ff */
[----:B------:R-:W-:Y:S01]  /*3080*/  UIADD3 UR6, UPT, UPT, UR6, 0x1, URZ ;  /* 0x0000000106067890 */ /* 0x000fe2000fffe0ff */
[----:B------:R-:W-:-:S03]  /*3090*/  VIADD R3, R3, 0x1 ;  /* 0x0000000103037836 */ /* 0x000fc60000000000 */
[----:B------:R-:W-:Y:S02]  /*30a0*/  UISETP.NE.AND UP0, UPT, UR6, 0x2, UPT ;  /* 0x000000020600788c */ /* 0x000fe4000bf05270 */
[----:B------:R-:W-:Y:S01]  /*30b0*/  ISETP.NE.AND P0, PT, R3, 0x2, PT ;  /* 0x000000020300780c */ /* 0x000fe20003f05270 */
[----:B------:R-:W-:Y:S06]  /*30c0*/  UGETNEXTWORKID.BROADCAST [UR4], [UR5] ;  /* 0x00000000040073ca */ /* 0x000fec0008000100 */
[----:B------:R-:W-:Y:S02]  /*30d0*/  USEL UR4, URZ, 0x1, UP0 ;  /* 0x00000001ff047887 */ /* 0x000fe40008000000 */
[----:B------:R-:W-:-:S04]  /*30e0*/  USEL UR6, UR6, URZ, UP0 ;  /* 0x000000ff06067287 */ /* 0x000fc80008000000 */
[----:B------:R-:W-:Y:S02]  /*30f0*/  LOP3.LUT R12, R12, UR4, RZ, 0x3c, !PT ;  /* 0x000000040c0c7c12 */ /* 0x000fe4000f8e3cff */
[----:B-1----:R-:W-:-:S04]  /*3100*/  SHF.L.U32 R5, R9, 0x1f, RZ ;  /* 0x0000001f09057819 */ /* 0x002fc800000006ff */
[----:B------:R-:W1:Y:S02]  /*3110*/  SYNCS.PHASECHK.TRANS64.TRYWAIT P1, [R0+URZ+0x120], R5 ;  /* 0x00012005000075a7 */ /* 0x000e6400080211ff */
[----:B-1----:R-:W-:Y:S05]  /*3120*/  @!P1 BRA `(.L_x_60) ;  /* 0x0000006000f49947 */ /* 0x002fea0003800000 */
.L_x_190:
[----:B------:R-:W-:Y:S01]  /*3130*/  LEA R4, R11, UR37, 0x4 ;  /* 0x000000250b047c11 */ /* 0x000fe2000f8e20ff */
[----:B-1----:R-:W-:Y:S01]  /*3140*/  VIADD R0, R0, 0x130 ;  /* 0x0000013000007836 */ /* 0x002fe20000000000 */
[----:B------:R-:W-:Y:S01]  /*3150*/  SEL R3, R3, RZ, P0 ;  /* 0x000000ff03037207 */ /* 0x000fe20000000000 */
[----:B------:R-:W-:-:S03]  /*3160*/  VIADD R11, R11, 0x1 ;  /* 0x000000010b0b7836 */ /* 0x000fc60000000000 */
[----:B------:R-:W1:Y:S01]  /*3170*/  LDS.128 R4, [R4+0x1b0] ;  /* 0x0001b00004047984 */ /* 0x000e620000000c00 */
[----:B------:R-:W-:Y:S02]  /*3180*/  PRMT R0, RZ, 0x654, R0 ;  /* 0x00000654ff007816 */ /* 0x000fe40000000000 */
[C---:B------:R-:W-:Y:S01]  /*3190*/  ISETP.NE.AND P1, PT, R11.reuse, 0x2, PT ;  /* 0x000000020b00780c */ /* 0x040fe20003f25270 */
[----:B------:R-:W-:Y:S01]  /*31a0*/  @!PT LDS RZ, [RZ] ;  /* 0x00000000fffff984 */ /* 0x000fe20000000800 */
[----:B------:R-:W-:Y:S01]  /*31b0*/  @!PT LDS RZ, [RZ] ;  /* 0x00000000fffff984 */ /* 0x000fe20000000800 */
[----:B------:R-:W-:Y:S01]  /*31c0*/  @!PT LDS RZ, [RZ] ;  /* 0x00000000fffff984 */ /* 0x000fe20000000800 */
[----:B------:R-:W-:Y:S01]  /*31d0*/  @!PT LDS RZ, [RZ] ;  /* 0x00000000fffff984 */ /* 0x000fe20000000800 */
[----:B------:R2:W-:Y:S06]  /*31e0*/  MEMBAR.ALL.CTA ;  /* 0x0000000000007992 */ /* 0x0005ec0000008000 */
[----:B--2---:R-:W2:Y:S01]  /*31f0*/  FENCE.VIEW.ASYNC.S ;  /* 0x00000000000073c6 */ /* 0x004ea20000000000 */
[----:B------:R-:W-:Y:S01]  /*3200*/  SEL R11, R11, RZ, P1 ;  /* 0x000000ff0b0b7207 */ /* 0x000fe20000800000 */
[----:B--2---:R2:W-:Y:S01]  /*3210*/  SYNCS.ARRIVE.TRANS64.RED.A1T0 RZ, [R0+URZ], RZ ;  /* 0x000000ff00ff79a7 */ /* 0x0045e200081004ff */
[----:B-1----:R-:W-:-:S02]  /*3220*/  LOP3.LUT P3, RZ, R6, 0x1, RZ, 0xc0, !PT ;  /* 0x0000000106ff7812 */ /* 0x002fc4000786c0ff */
[----:B------:R-:W-:-:S04]  /*3230*/  SEL R5, RZ, 0x1, P0 ;  /* 0x00000001ff057807 */ /* 0x000fc80000000000 */
[----:B------:R-:W-:Y:S02]  /*3240*/  LOP3.LUT R8, R8, R5, RZ, 0x3c, !PT ;  /* 0x0000000508087212 */ /* 0x000fe400078e3cff */
[----:B--2---:R-:W-:-:S04]  /*3250*/  SEL R0, RZ, 0x1, P1 ;  /* 0x00000001ff007807 */ /* 0x004fc80000800000 */
[----:B------:R-:W-:Y:S01]  /*3260*/  LOP3.LUT R9, R9, R0, RZ, 0x3c, !PT ;  /* 0x0000000009097212 */ /* 0x000fe200078e3cff */
[----:B------:R-:W-:Y:S06]  /*3270*/  @P3 BRA `(.L_x_61) ;  /* 0xfffffffc002c3947 */ /* 0x000fec000383ffff */
[----:B------:R-:W-:Y:S01]  /*3280*/  ULEA UR5, UR6, UR37, 0x3 ;  /* 0x0000002506057291 */ /* 0x000fe2000f8e18ff */
[----:B------:R-:W-:-:S08]  /*3290*/  SHF.L.U32 R3, R12, 0x1f, RZ ;  /* 0x0000001f0c037819 */ /* 0x000fd000000006ff */
[----:B------:R-:W1:Y:S02]  /*32a0*/  SYNCS.PHASECHK.TRANS64 P0, [UR5+0x130], R3 ;  /* 0x00013003ff0075a7 */ /* 0x000e640008001005 */
[----:B-1----:R-:W-:Y:S05]  /*32b0*/  @P0 BRA `(.L_x_62) ;  /* 0x0000000000080947 */ /* 0x002fea0003800000 */
[----:B------:R-:W1:Y:S02]  /*32c0*/  SYNCS.PHASECHK.TRANS64.TRYWAIT P0, [UR5+0x130], R3 ;  /* 0x00013003ff0075a7 */ /* 0x000e640008001105 */
[----:B-1----:R-:W-:Y:S05]  /*32d0*/  @!P0 BRA `(.L_x_63) ;  /* 0x00000060009c8947 */ /* 0x002fea0003800000 */
.L_x_62:
[----:B------:R-:W-:-:S04]  /*32e0*/  UIADD3 UR4, UPT, UPT, UR6, 0x1, URZ ;  /* 0x0000000106047890 */ /* 0x000fc8000fffe0ff */
[----:B------:R-:W-:-:S04]  /*32f0*/  UISETP.NE.AND UP0, UPT, UR4, 0x2, UPT ;  /* 0x000000020400788c */ /* 0x000fc8000bf05270 */
[----:B------:R-:W-:Y:S02]  /*3300*/  USEL UR7, URZ, 0x1, UP0 ;  /* 0x00000001ff077887 */ /* 0x000fe40008000000 */
[----:B------:R-:W-:-:S04]  /*3310*/  USEL UR4, UR4, URZ, UP0 ;  /* 0x000000ff04047287 */ /* 0x000fc80008000000 */
[----:B------:R-:W-:Y:S01]  /*3320*/  ULEA UR4, UR4, UR37, 0x3 ;  /* 0x0000002504047291 */ /* 0x000fe2000f8e18ff */
[----:B-1----:R-:W-:-:S04]  /*3330*/  LOP3.LUT R3, R12, UR7, RZ, 0x3c, !PT ;  /* 0x000000070c037c12 */ /* 0x002fc8000f8e3cff */
[----:B------:R-:W-:-:S04]  /*3340*/  SHF.L.U32 R0, R3, 0x1f, RZ ;  /* 0x0000001f03007819 */ /* 0x000fc800000006ff */
[----:B------:R-:W1:Y:S02]  /*3350*/  SYNCS.PHASECHK.TRANS64 P0, [UR4+0x130], R0 ;  /* 0x00013000ff0075a7 */ /* 0x000e640008001004 */
[----:B-1----:R-:W-:Y:S05]  /*3360*/  @P0 EXIT ;  /* 0x000000000000094d */ /* 0x002fea0003800000 */
[----:B------:R-:W-:Y:S02]  /*3370*/  SHF.L.U32 R3, R3, 0x1f, RZ ;  /* 0x0000001f03037819 */ /* 0x000fe400000006ff */
[----:B------:R-:W-:-:S07]  /*3380*/  MOV R0, UR4 ;  /* 0x0000000400007c02 */ /* 0x000fce0008000f00 */
.L_x_64:
[----:B-1----:R1:W2:Y:S02]  /*3390*/  SYNCS.PHASECHK.TRANS64.TRYWAIT P0, [R0+URZ+0x130], R3 ;  /* 0x00013003000075a7 */ /* 0x0022a400080011ff */
[----:B--2---:R-:W-:Y:S05]  /*33a0*/  @!P0 NANOSLEEP.SYNCS 0x989680 ;  /* 0x009896800000895d */ /* 0x004fea0003900000 */
[----:B------:R-:W2:Y:S02]  /*33b0*/  @!P0 SYNCS.PHASECHK.TRANS64 P0, [R0+URZ+0x130], R3 ;  /* 0x00013003000085a7 */ /* 0x000ea400080010ff */
[----:B--2---:R-:W-:Y:S05]  /*33c0*/  @P0 EXIT ;  /* 0x000000000000094d */ /* 0x004fea0003800000 */
[----:B------:R-:W-:Y:S05]  /*33d0*/  BRA `(.L_x_64) ;  /* 0xfffffffc00ec7947 */ /* 0x000fea000383ffff */
.L_x_57:
[----:B------:R-:W-:Y:S05]  /*33e0*/  BRA.U UP4, `(.L_x_65) ;  /* 0x0000001104d87547 */ /* 0x000fea000b800000 */
[----:B------:R-:W-:Y:S01]  /*33f0*/  UMOV UR6, 0x40 ;  /* 0x0000004000067882 */ /* 0x000fe20000000000 */
[----:B------:R-:W-:Y:S01]  /*3400*/  NOP ;  /* 0x0000000000007918 */ /* 0x000fe20000000000 */
[----:B------:R-:W-:Y:S01]  /*3410*/  ULEA UR6, UR37, UR6, 0x18 ;  /* 0x0000000625067291 */ /* 0x000fe2000f8ec0ff */
[----:B------:R-:W-:Y:S02]  /*3420*/  UMOV UR7, 0x400 ;  /* 0x0000040000077882 */ /* 0x000fe40000000000 */
[----:B------:R-:W-:-:S06]  /*3430*/  ULEA UR37, UR37, UR7, 0x18 ;  /* 0x0000000725257291 */ /* 0x000fcc000f8ec0ff */
[----:B------:R-:W1:Y:S02]  /*3440*/  LDS.U8 R2, [UR6+0x1c] ;  /* 0x00001c06ff027984 */ /* 0x000e640008000000 */
[----:B-1----:R-:W-:-:S13]  /*3450*/  ISETP.NE.AND P0, PT, R2, RZ, PT ;  /* 0x000000ff0200720c */ /* 0x002fda0003f05270 */
[----:B------:R-:W-:Y:S05]  /*3460*/  @P0 BRA `(.L_x_66) ;  /* 0x0000000400080947 */ /* 0x000fea0003800000 */
[----:B------:R-:W-:Y:S02]  /*3470*/  UISETP.NE.U32.AND UP0, UPT, UR5, 0x1, UPT ;  /* 0x000000010500788c */ /* 0x000fe4000bf05070 */
[----:B------:R-:W-:-:S07]  /*3480*/  UIADD3 UR8, UPT, UPT, UR6, 0x8, URZ ;  /* 0x0000000806087890 */ /* 0x000fce000fffe0ff */
[----:B------:R-:W-:Y:S05]  /*3490*/  BRA.U !UP0, `(.L_x_67) ;  /* 0x00000001089c7547 */ /* 0x000fea000b800000 */
[----:B------:R-:W-:Y:S01]  /*34a0*/  ELECT P0, URZ, PT ;  /* 0x0000000000ff782f */ /* 0x000fe20003800000 */
[----:B------:R-:W-:-:S12]  /*34b0*/  BSSY B0, `(.L_x_67) ;  /* 0x0000025000007945 */ /* 0x000fd80003800000 */
[----:B------:R-:W-:Y:S05]  /*34c0*/  @!P0 BRA `(.L_x_68) ;  /* 0x00000000008c8947 */ /* 0x000fea0003800000 */
[----:B------:R-:W-:-:S05]  /*34d0*/  UMOV UR7, 0x10 ;  /* 0x0000001000077882 */ /* 0x000fca0000000000 */
[----:B------:R-:W-:Y:S04]  /*34e0*/  DEPBAR.LE SB1, 0x36 ;  /* 0x00009d800000791a */ /* 0x000fe80000000000 */
[----:B------:R-:W1:Y:S02]  /*34f0*/  UTCATOMSWS.2CTA.FIND_AND_SET.ALIGN UP1, UR7, UR7 ;  /* 0x00000007000775e3 */ /* 0x000e640008220800 */
[----:B-1----:R-:W-:Y:S01]  /*3500*/  MOV R11, UR7 ;  /* 0x00000007000b7c02 */ /* 0x002fe20008000f00 */
[----:B------:R-:W-:Y:S06]  /*3510*/  BRA.U UP1, `(.L_x_69) ;  /* 0x0000000101187547 */ /* 0x000fec000b800000 */
.L_x_70:
[----:B------:R-:W-:Y:S05]  /*3520*/  NANOSLEEP 0x64 ;  /* 0x000000640000795d */ /* 0x000fea0003800000 */
[----:B------:R-:W-:-:S05]  /*3530*/  UMOV UR7, 0x10 ;  /* 0x0000001000077882 */ /* 0x000fca0000000000 */
[----:B------:R-:W-:Y:S04]  /*3540*/  DEPBAR.LE SB1, 0x36 ;  /* 0x00009d800000791a */ /* 0x000fe80000000000 */
[----:B------:R-:W1:Y:S02]  /*3550*/  UTCATOMSWS.2CTA.FIND_AND_SET.ALIGN UP1, UR7, UR7 ;  /* 0x00000007000775e3 */ /* 0x000e640008220800 */
[----:B-1----:R-:W-:Y:S01]  /*3560*/  MOV R11, UR7 ;  /* 0x00000007000b7c02 */ /* 0x002fe20008000f00 */
[----:B------:R-:W-:Y:S05]  /*3570*/  BRA.U !UP1, `(.L_x_70) ;  /* 0xfffffffd09e87547 */ /* 0x000fea000b83ffff */
.L_x_69:
[----:B------:R-:W1:Y:S01]  /*3580*/  LDS R5, [UR6+0x10] ;  /* 0x00001006ff057984 */ /* 0x000e620008000800 */
[----:B------:R-:W-:Y:S01]  /*3590*/  IMAD.U32 R3, RZ, RZ, UR37 ;  /* 0x00000025ff037e24 */ /* 0x000fe2000f8e00ff */
[----:B------:R-:W-:-:S03]  /*35a0*/  MOV R2, UR4 ;  /* 0x0000000400027c02 */ /* 0x000fc60008000f00 */
[----:B------:R-:W-:Y:S01]  /*35b0*/  VIADD R3, R3, 0x1d0 ;  /* 0x000001d003037836 */ /* 0x000fe20000000000 */
[----:B-1----:R-:W-:-:S04]  /*35c0*/  SHF.L.U32 R5, R5, 0x1f, RZ ;  /* 0x0000001f05057819 */ /* 0x002fc800000006ff */
[----:B------:R-:W1:Y:S02]  /*35d0*/  SYNCS.PHASECHK.TRANS64.TRYWAIT P0, [UR6+0x8], R5 ;  /* 0x00000805ff0075a7 */ /* 0x000e640008001106 */
[----:B-1----:R-:W-:Y:S05]  /*35e0*/  @P0 BRA `(.L_x_71) ;  /* 0x0000000000080947 */ /* 0x002fea0003800000 */
[----:B------:R-:W1:Y:S02]  /*35f0*/  SYNCS.PHASECHK.TRANS64.TRYWAIT P0, [UR6+0x8], R5 ;  /* 0x00000805ff0075a7 */ /* 0x000e640008001106 */
[----:B-1----:R-:W-:Y:S05]  /*3600*/  @!P0 BRA `(.L_x_72) ;  /* 0x0000005c00e88947 */ /* 0x002fea0003800000 */
.L_x_71:
[----:B-1----:R-:W-:Y:S01]  /*3610*/  HFMA2 R4, -RZ, RZ, 0, 5.9604644775390625e-08 ;  /* 0x00000001ff047431 */ /* 0x002fe200000001ff */
[----:B------:R-:W-:Y:S01]  /*3620*/  UPRMT UR7, UR4, 0x654, UR8 ;  /* 0x0000065404077896 */ /* 0x000fe20008000008 */
[----:B------:R-:W-:Y:S01]  /*3630*/  IMAD.MOV.U32 R6, RZ, RZ, 0xffff ;  /* 0x0000ffffff067424 */ /* 0x000fe200078e00ff */
[----:B------:R-:W-:Y:S01]  /*3640*/  PRMT R2, R2, 0x654, R3 ;  /* 0x0000065402027816 */ /* 0x000fe20000000003 */
[----:B------:R-:W-:Y:S02]  /*3650*/  IMAD.MOV.U32 R5, RZ, RZ, 0x4 ;  /* 0x00000004ff057424 */ /* 0x000fe400078e00ff */
[----:B------:R-:W-:Y:S01]  /*3660*/  IMAD.SHL.U32 R9, R11, 0x20, RZ ;  /* 0x000000200b097824 */ /* 0x000fe200078e00ff */
[----:B------:R-:W-:Y:S02]  /*3670*/  MOV R3, UR7 ;  /* 0x0000000700037c02 */ /* 0x000fe40008000f00 */
[-C--:B------:R-:W-:Y:S01]  /*3680*/  SHF.L.U32 R7, R6, R11.reuse, RZ ;  /* 0x0000000b06077219 */ /* 0x080fe200000006ff */
[----:B------:R1:W-:Y:S01]  /*3690*/  SYNCS.ARRIVE.TRANS64.RED RZ, [UR7], R5 ;  /* 0x00000005ffff79a7 */ /* 0x0003e20008000407 */
[----:B------:R-:W-:Y:S01]  /*36a0*/  SHF.L.U32 R6, R4, R11, RZ ;  /* 0x0000000b04067219 */ /* 0x000fe200000006ff */
[----:B------:R1:W-:Y:S04]  /*36b0*/  STS [UR37+0x1d0], R9 ;  /* 0x0001d009ff007988 */ /* 0x0003e80008000825 */
[----:B------:R1:W-:Y:S04]  /*36c0*/  STAS [R2.64], R11 ;  /* 0x0000000b02007dbd */ /* 0x0003e8000c0008ff */
[----:B------:R1:W-:Y:S04]  /*36d0*/  ATOMS.OR RZ, [UR6+0x14], R7 ;  /* 0x00001407ffff798c */ /* 0x0003e8000b000006 */
[----:B------:R1:W-:Y:S04]  /*36e0*/  ATOMS.OR RZ, [UR6+0x18], R6 ;  /* 0x00001806ffff798c */ /* 0x0003e8000b000006 */
[----:B------:R1:W-:Y:S02]  /*36f0*/  ATOMS.XOR RZ, [UR6+0x10], R4 ;  /* 0x00001004ffff798c */ /* 0x0003e4000b800006 */
.L_x_68:
[----:B------:R-:W-:Y:S05]  /*3700*/  BSYNC B0 ;  /* 0x0000000000007941 */ /* 0x000fea0003800000 */
.L_x_67:
[----:B------:R-:W-:Y:S05]  /*3710*/  BRA.U UP0, `(.L_x_73) ;  /* 0x00000001006c7547 */ /* 0x000fea000b800000 */
[----:B------:R-:W-:-:S03]  /*3720*/  UMOV UR7, 0xffffffff ;  /* 0xffffffff00077882 */ /* 0x000fc60000000000 */
[----:B------:R-:W-:Y:S05]  /*3730*/  BRA.DIV UR7, `(.L_x_74) ;  /* 0x0000005e07b47947 */ /* 0x000fea000b800000 */
[----:B------:R-:W-:-:S13]  /*3740*/  ELECT P6, URZ, PT ;  /* 0x0000000000ff782f */ /* 0x000fda00038c0000 */
.L_x_194:
[----:B------:R-:W-:Y:S05]  /*3750*/  @!P6 BRA `(.L_x_73) ;  /* 0x00000000005ce947 */ /* 0x000fea0003800000 */
[----:B-1----:R-:W1:Y:S02]  /*3760*/  LDS R3, [UR6+0x10] ;  /* 0x00001006ff037984 */ /* 0x002e640008000800 */
[----:B-1----:R-:W-:-:S04]  /*3770*/  SHF.L.U32 R3, R3, 0x1f, RZ ;  /* 0x0000001f03037819 */ /* 0x002fc800000006ff */
[----:B------:R-:W1:Y:S02]  /*3780*/  SYNCS.PHASECHK.TRANS64.TRYWAIT P0, [UR6+0x8], R3 ;  /* 0x00000803ff0075a7 */ /* 0x000e640008001106 */
[----:B-1----:R-:W-:Y:S05]  /*3790*/  @P0 BRA `(.L_x_75) ;  /* 0x0000000000080947 */ /* 0x002fea0003800000 */
[----:B------:R-:W1:Y:S02]  /*37a0*/  SYNCS.PHASECHK.TRANS64.TRYWAIT P0, [UR6+0x8], R3 ;  /* 0x00000803ff0075a7 */ /* 0x000e640008001106 */
[----:B-1----:R-:W-:Y:S05]  /*37b0*/  @!P0 BRA `(.L_x_76) ;  /* 0x0000005c00b48947 */ /* 0x002fea0003800000 */
.L_x_75:
[----:B------:R-:W2:Y:S01]  /*37c0*/  LDS R5, [UR37+0x1d0] ;  /* 0x0001d025ff057984 */ /* 0x000ea20008000800 */
[----:B-1----:R-:W-:Y:S02]  /*37d0*/  HFMA2 R2, -RZ, RZ, 0, 5.9604644775390625e-08 ;  /* 0x00000001ff027431 */ /* 0x002fe400000001ff */
[----:B------:R-:W-:Y:S01]  /*37e0*/  IMAD.MOV.U32 R3, RZ, RZ, 0xffff ;  /* 0x0000ffffff037424 */ /* 0x000fe200078e00ff */
[----:B------:R-:W-:Y:S01]  /*37f0*/  UPRMT UR7, UR4, 0x654, UR8 ;  /* 0x0000065404077896 */ /* 0x000fe20008000008 */
[----:B--2---:R-:W-:-:S03]  /*3800*/  IMAD.SHL.U32 R4, R5, 0x20, RZ ;  /* 0x0000002005047824 */ /* 0x004fc600078e00ff */
[-C--:B------:R-:W-:Y:S02]  /*3810*/  SHF.L.U32 R3, R3, R5.reuse, RZ ;  /* 0x0000000503037219 */ /* 0x080fe400000006ff */
[----:B------:R-:W-:Y:S01]  /*3820*/  SHF.L.U32 R5, R2, R5, RZ ;  /* 0x0000000502057219 */ /* 0x000fe200000006ff */
[----:B------:R2:W-:Y:S04]  /*3830*/  STS [UR37+0x1d0], R4 ;  /* 0x0001d004ff007988 */ /* 0x0005e80008000825 */
[----:B------:R2:W-:Y:S04]  /*3840*/  ATOMS.OR RZ, [UR6+0x14], R3 ;  /* 0x00001403ffff798c */ /* 0x0005e8000b000006 */
[----:B------:R2:W-:Y:S01]  /*3850*/  ATOMS.OR RZ, [UR6+0x18], R5 ;  /* 0x00001805ffff798c */ /* 0x0005e2000b000006 */
[----:B------:R-:W-:Y:S03]  /*3860*/  SYNCS.ARRIVE.TRANS64.RED.A1T0 RZ, [UR7], RZ ;  /* 0x000000ffffff79a7 */ /* 0x000fe60008100407 */
[----:B------:R2:W-:Y:S01]  /*3870*/  ATOMS.XOR RZ, [UR6+0x10], R2 ;  /* 0x00001002ffff798c */ /* 0x0005e2000b800006 */
[----:B------:R-:W-:Y:S05]  /*3880*/  BRA `(.L_x_73) ;  /* 0x0000000000107947 */ /* 0x000fea0003800000 */
.L_x_66:
[----:B------:R-:W-:-:S05]  /*3890*/  MOV R2, 0xffffffff ;  /* 0xffffffff00027802 */ /* 0x000fca0000000f00 */
[----:B------:R1:W-:Y:S02]  /*38a0*/  STS [UR37+0x1d0], R2 ;  /* 0x0001d002ff007988 */ /* 0x0003e40008000825 */
[----:B-1----:R-:W-:Y:S02]  /*38b0*/  MOV R2, 0x38d0 ;  /* 0x000038d000027802 */ /* 0x002fe40000000f00 */
[----:B-----5:R-:W-:Y:S05]  /*38c0*/  CALL.REL.NOINC `($__internal_1_$__cuda_sm10x_tcgen05_guardrail_trap_phase_invalid_during_alloc) ;  /* 0x0000006400887944 */ /* 0x020fea0003c00000 */
.L_x_73:
[----:B------:R-:W-:Y:S05]  /*38d0*/  WARPSYNC.ALL ;  /* 0x0000000000007948 */ /* 0x000fea0003800000 */
[----:B------:R-:W3:Y:S01]  /*38e0*/  S2UR UR7, SR_CgaCtaId ;  /* 0x00000000000779c3 */ /* 0x000ee20000008800 */
[----:B------:R-:W-:Y:S01]  /*38f0*/  UMOV UR6, 0x400 ;  /* 0x0000040000067882 */ /* 0x000fe20000000000 */
[----:B------:R-:W-:-:S06]  /*3900*/  NOP ;  /* 0x0000000000007918 */ /* 0x000fcc0000000000 */
[----:B------:R-:W-:Y:S06]  /*3910*/  BAR.ARV 0x6, 0xa0 ;  /* 0x0182800000007b1d */ /* 0x000fec0000002000 */
[----:B------:R-:W4:Y:S01]  /*3920*/  LDCU UR8, c[0x0][0x38c] ;  /* 0x00007180ff0877ac */ /* 0x000f220008000800 */
[----:B------:R-:W-:Y:S01]  /*3930*/  LOP3.LUT R0, R0, 0xffff, RZ, 0xc0, !PT ;  /* 0x0000ffff00007812 */ /* 0x000fe200078ec0ff */
[----:B-1----:R-:W-:Y:S01]  /*3940*/  IMAD.MOV.U32 R9, RZ, RZ, 0x1 ;  /* 0x00000001ff097424 */ /* 0x002fe200078e00ff */
[----:B------:R-:W-:Y:S01]  /*3950*/  LOP3.LUT R8, R8, 0xffff, RZ, 0xc0, !PT ;  /* 0x0000ffff08087812 */ /* 0x000fe200078ec0ff */
[----:B------:R-:W-:Y:S01]  /*3960*/  UMOV UR19, URZ ;  /* 0x000000ff00137c82 */ /* 0x000fe20008000000 */
[----:B------:R-:W-:Y:S01]  /*3970*/  R2UR UR11, R0 ;  /* 0x00000000000b72ca */ /* 0x000fe200000e0000 */
[----:B------:R-:W-:Y:S01]  /*3980*/  UMOV UR18, URZ ;  /* 0x000000ff00127c82 */ /* 0x000fe20008000000 */
[----:B------:R-:W-:Y:S01]  /*3990*/  R2UR UR12, R8 ;  /* 0x00000000080c72ca */ /* 0x000fe200000e0000 */
[----:B------:R-:W-:Y:S01]  /*39a0*/  IMAD.MOV.U32 R8, RZ, RZ, RZ ;  /* 0x000000ffff087224 */ /* 0x000fe200078e00ff */
[----:B------:R-:W-:Y:S01]  /*39b0*/  UMOV UR17, URZ ;  /* 0x000000ff00117c82 */ /* 0x000fe20008000000 */
[----:B---3--:R-:W-:-:S02]  /*39c0*/  ULEA UR7, UR7, UR6, 0x18 ;  /* 0x0000000607077291 */ /* 0x008fc4000f8ec0ff */
[----:B------:R-:W-:Y:S02]  /*39d0*/  UISETP.NE.AND UP2, UPT, UR5, URZ, UPT ;  /* 0x000000ff0500728c */ /* 0x000fe4000bf45270 */
[----:B------:R-:W-:Y:S02]  /*39e0*/  UIADD3 UR13, UPT, UPT, UR7, 0x4300, URZ ;  /* 0x00004300070d7890 */ /* 0x000fe4000fffe0ff */
[----:B------:R-:W-:Y:S02]  /*39f0*/  UIADD3 UR14, UPT, UPT, UR7, 0x1e300, URZ ;  /* 0x0001e300070e7890 */ /* 0x000fe4000fffe0ff */
[----:B----4-:R-:W-:Y:S01]  /*3a00*/  UIADD3 UR8, UPT, UPT, UR8, 0x3f, URZ ;  /* 0x0000003f08087890 */ /* 0x010fe2000fffe0ff */
[----:B--2---:R-:W1:Y:S01]  /*3a10*/  LDS R2, [UR7+0x1d0] ;  /* 0x0001d007ff027984 */ /* 0x004e620008000800 */
[----:B------:R-:W-:Y:S02]  /*3a20*/  USHF.R.U32.HI UR13, URZ, 0x4, UR13 ;  /* 0x00000004ff0d7899 */ /* 0x000fe4000801160d */
[----:B------:R-:W-:-:S02]  /*3a30*/  USHF.R.S32.HI UR6, URZ, 0x1f, UR8 ;  /* 0x0000001fff067899 */ /* 0x000fc40008011408 */
[----:B------:R-:W-:Y:S02]  /*3a40*/  USHF.R.U32.HI UR14, URZ, 0x4, UR14 ;  /* 0x00000004ff0e7899 */ /* 0x000fe4000801160e */
[----:B------:R-:W-:Y:S02]  /*3a50*/  ULEA.HI UR6, UR6, UR8, URZ, 0x6 ;  /* 0x0000000806067291 */ /* 0x000fe4000f8f30ff */
[----:B------:R-:W-:Y:S02]  /*3a60*/  ULOP3.LUT UR13, UR13, 0x3fff, URZ, 0xc0, !UPT ;  /* 0x00003fff0d0d7892 */ /* 0x000fe4000f8ec0ff */
[----:B------:R-:W-:Y:S02]  /*3a70*/  USHF.R.S32.HI UR6, URZ, 0x6, UR6 ;  /* 0x00000006ff067899 */ /* 0x000fe40008011406 */
[----:B------:R-:W-:Y:S02]  /*3a80*/  ULOP3.LUT UR14, UR14, 0x3fff, URZ, 0xc0, !UPT ;  /* 0x00003fff0e0e7892 */ /* 0x000fe4000f8ec0ff */
[----:B------:R-:W-:Y:S01]  /*3a90*/  UISETP.LT.AND UP0, UPT, UR6, 0x1, UPT ;  /* 0x000000010600788c */ /* 0x000fe2000bf01270 */
[----:B------:R-:W-:Y:S01]  /*3aa0*/  UMOV UR28, 0x0 ;  /* 0x00000000001c7882 */ /* 0x000fe20000000000 */
[----:B------:R-:W-:Y:S01]  /*3ab0*/  UMOV UR29, 0x8200010 ;  /* 0x08200010001d7882 */ /* 0x000fe20000000000 */
[----:B------:R-:W-:-:S02]  /*3ac0*/  ULOP3.LUT UR13, UR13, 0x10000, URZ, 0xfc, !UPT ;  /* 0x000100000d0d7892 */ /* 0x000fc4000f8efcff */
[----:B------:R-:W-:Y:S02]  /*3ad0*/  ULOP3.LUT UR14, UR14, 0x10000, URZ, 0xfc, !UPT ;  /* 0x000100000e0e7892 */ /* 0x000fe4000f8efcff */
[----:B------:R-:W-:Y:S01]  /*3ae0*/  USEL UR20, UR6, 0x1, !UP0 ;  /* 0x0000000106147887 */ /* 0x000fe2000c000000 */
[----:B------:R-:W-:Y:S01]  /*3af0*/  UMOV UR26, 0x0 ;  /* 0x00000000001a7882 */ /* 0x000fe20000000000 */
[----:B------:R-:W-:Y:S01]  /*3b00*/  UMOV UR27, 0x8200010 ;  /* 0x08200010001b7882 */ /* 0x000fe20000000000 */
[----:B------:R-:W-:Y:S01]  /*3b10*/  UMOV UR24, 0x0 ;  /* 0x0000000000187882 */ /* 0x000fe20000000000 */
[----:B------:R-:W-:Y:S01]  /*3b20*/  UMOV UR25, 0x8200010 ;  /* 0x0820001000197882 */ /* 0x000fe20000000000 */
[----:B------:R-:W-:Y:S01]  /*3b30*/  UMOV UR22, 0x0 ;  /* 0x0000000000167882 */ /* 0x000fe20000000000 */
[----:B------:R-:W-:Y:S01]  /*3b40*/  UMOV UR23, 0x8200010 ;  /* 0x0820001000177882 */ /* 0x000fe20000000000 */
[----:B-1----:R-:W-:Y:S02]  /*3b50*/  R2UR UR21, R2 ;  /* 0x00000000021572ca */ /* 0x002fe400000e0000 */
[----:B------:R-:W-:-:S13]  /*3b60*/  CS2R R2, SRZ ;  /* 0x0000000000027805 */ /* 0x000fda000001ff00 */
.L_x_84:
[C---:B------:R-:W-:Y:S02]  /*3b70*/  LEA R0, R8.reuse, UR7, 0x3 ;  /* 0x0000000708007c11 */ /* 0x040fe4000f8e18ff */
[----:B------:R-:W-:Y:S02]  /*3b80*/  SHF.L.U32 R5, R3, 0x1f, RZ ;  /* 0x0000001f03057819 */ /* 0x000fe400000006ff */
[----:B------:R-:W-:Y:S02]  /*3b90*/  LEA R4, R8, UR7, 0x4 ;  /* 0x0000000708047c11 */ /* 0x000fe4000f8e20ff */
[----:B------:R-:W1:Y:S02]  /*3ba0*/  SYNCS.PHASECHK.TRANS64.TRYWAIT P0, [R0+URZ+0x120], R5 ;  /* 0x00012005000075a7 */ /* 0x000e6400080011ff */
[----:B-1-34-:R-:W-:Y:S05]  /*3bb0*/  @!P0 BRA `(.L_x_77) ;  /* 0x0000005800cc8947 */ /* 0x01afea0003800000 */
.L_x_195:
[----:B-1----:R-:W1:Y:S01]  /*3bc0*/  LDS.128 R4, [R4+0x1b0] ;  /* 0x0001b00004047984 */ /* 0x002e620000000c00 */
[----:B------:R-:W-:Y:S02]  /*3bd0*/  VIADD R0, R0, 0x130 ;  /* 0x0000013000007836 */ /* 0x000fe40000000000 */
[----:B------:R-:W-:Y:S01]  /*3be0*/  VIADD R8, R8, 0x1 ;  /* 0x0000000108087836 */ /* 0x000fe20000000000 */
[----:B------:R-:W-:Y:S01]  /*3bf0*/  @!PT LDS RZ, [RZ] ;  /* 0x00000000fffff984 */ /* 0x000fe20000000800 */
[----:B------:R-:W-:Y:S01]  /*3c00*/  @!PT LDS RZ, [RZ] ;  /* 0x00000000fffff984 */ /* 0x000fe20000000800 */
[----:B------:R-:W-:Y:S01]  /*3c10*/  @!PT LDS RZ, [RZ] ;  /* 0x00000000fffff984 */ /* 0x000fe20000000800 */
[----:B------:R-:W-:Y:S01]  /*3c20*/  @!PT LDS RZ, [RZ] ;  /* 0x00000000fffff984 */ /* 0x000fe20000000800 */
[----:B------:R2:W-:Y:S06]  /*3c30*/  MEMBAR.ALL.CTA ;  /* 0x0000000000007992 */ /* 0x0005ec0000008000 */
[----:B--2---:R-:W2:Y:S01]  /*3c40*/  FENCE.VIEW.ASYNC.S ;  /* 0x00000000000073c6 */ /* 0x004ea20000000000 */
[----:B------:R-:W-:-:S04]  /*3c50*/  PRMT R0, RZ, 0x654, R0 ;  /* 0x00000654ff007816 */ /* 0x000fc80000000000 */
[----:B--2---:R2:W-:Y:S01]  /*3c60*/  SYNCS.ARRIVE.TRANS64.RED.A1T0 RZ, [R0+URZ], RZ ;  /* 0x000000ff00ff79a7 */ /* 0x0045e200081004ff */
[----:B-1----:R-:W-:Y:S01]  /*3c70*/  LOP3.LUT P1, RZ, R6, 0x1, RZ, 0xc0, !PT ;  /* 0x0000000106ff7812 */ /* 0x002fe2000782c0ff */
[----:B--2---:R-:W-:-:S12]  /*3c80*/  BRA.U UP2, `(.L_x_78) ;  /* 0x0000000502087547 */ /* 0x004fd8000b800000 */
[----:B------:R-:W1:Y:S01]  /*3c90*/  LDCU UR8, c[0x0][0x38c] ;  /* 0x00007180ff0877ac */ /* 0x000e620008000800 */
[----:B------:R-:W-:Y:S02]  /*3ca0*/  PLOP3.LUT P2, PT, PT, PT, PT, 0x80, 0x8 ;  /* 0x000000000008781c */ /* 0x000fe40003f4f070 */
[----:B------:R-:W-:Y:S01]  /*3cb0*/  SHF.L.U32 R5, R9, 0x1f, RZ ;  /* 0x0000001f09057819 */ /* 0x000fe200000006ff */
[----:B------:R-:W-:Y:S02]  /*3cc0*/  ULEA UR9, UR19, UR7, 0x3 ;  /* 0x0000000713097291 */ /* 0x000fe4000f8e18ff */
[----:B------:R-:W-:Y:S02]  /*3cd0*/  ULEA UR10, UR19, UR21, 0x6 ;  /* 0x00000015130a7291 */ /* 0x000fe4000f8e30ff */
[----:B-1----:R-:W-:-:S06]  /*3ce0*/  UISETP.GE.AND UP0, UPT, UR8, 0x1, UPT ;  /* 0x000000010800788c */ /* 0x002fcc000bf06270 */
[----:B------:R-:W-:-:S05]  /*3cf0*/  PLOP3.LUT P0, PT, PT, PT, UP0, 0x80, 0x8 ;  /* 0x000000000008781c */ /* 0x000fca0003f0f008 */
[----:B------:R-:W-:-:S08]  /*3d00*/  @UP0 ULEA UR8, UR18, UR7, 0x3 ;  /* 0x0000000712080291 */ /* 0x000fd0000f8e18ff */
[----:B------:R-:W-:-:S04]  /*3d10*/  @P0 SHF.L.U32 R0, R2, 0x1f, RZ ;  /* 0x0000001f02000819 */ /* 0x000fc800000006ff */
[----:B------:R1:W2:Y:S01]  /*3d20*/  @P0 SYNCS.PHASECHK.TRANS64.TRYWAIT P2, [UR8], R0 ;  /* 0x00000000ff0005a7 */ /* 0x0002a20008041108 */
[----:B------:R-:W3:Y:S02]  /*3d30*/  SYNCS.PHASECHK.TRANS64.TRYWAIT P0, [UR9+0x160], R5 ;  /* 0x00016005ff0075a7 */ /* 0x000ee40008001109 */
[----:B-123--:R-:W-:Y:S05]  /*3d40*/  @!P0 BRA `(.L_x_79) ;  /* 0x00000058007c8947 */ /* 0x00efea0003800000 */
.L_x_197:
[----:B------:R-:W-:Y:S01]  /*3d50*/  UMOV UR16, UR17 ;  /* 0x0000001100107c82 */ /* 0x000fe20008000000 */
[----:B------:R-:W-:Y:S05]  /*3d60*/  BRA.U !UP0, `(.L_x_80) ;  /* 0x0000000108c07547 */ /* 0x000fea000b800000 */
[----:B------:R-:W-:Y:S02]  /*3d70*/  UIADD3 UR16, UPT, UPT, UR20, UR17, URZ ;  /* 0x0000001114107290 */ /* 0x000fe4000fffe0ff */
[----:B------:R-:W-:Y:S01]  /*3d80*/  UPLOP3.LUT UP3, UPT, UPT, UPT, UPT, 0x40, 0x4 ;  /* 0x000000000004789c */ /* 0x000fe20003f6e870 */
[----:B------:R-:W-:Y:S01]  /*3d90*/  UMOV UR15, UR6 ;  /* 0x00000006000f7c82 */ /* 0x000fe20008000000 */
[----:B------:R-:W-:-:S09]  /*3da0*/  UMOV UR46, UR18 ;  /* 0x00000012002e7c82 */ /* 0x000fd20008000000 */
.L_x_83:
[----:B--2---:R-:W-:Y:S01]  /*3db0*/  ULEA UR8, UR46, UR7, 0x3 ;  /* 0x000000072e087291 */ /* 0x004fe2000f8e18ff */
[----:B---3--:R-:W-:Y:S11]  /*3dc0*/  @P2 BRA `(.L_x_81) ;  /* 0x00000000000c2947 */ /* 0x008ff60003800000 */
[----:B-1----:R-:W-:Y:S04]  /*3dd0*/  SHF.L.U32 R5, R2, 0x1f, RZ ;  /* 0x0000001f02057819 */ /* 0x002fe800000006ff */
[----:B------:R-:W1:Y:S02]  /*3de0*/  SYNCS.PHASECHK.TRANS64.TRYWAIT P0, [UR8], R5 ;  /* 0x00000005ff0075a7 */ /* 0x000e640008001108 */
[----:B-1----:R-:W-:Y:S05]  /*3df0*/  @!P0 BRA `(.L_x_82) ;  /* 0x0000005800688947 */ /* 0x002fea0003800000 */
.L_x_81:
[----:B------:R-:W-:Y:S01]  /*3e00*/  UISETP.NE.AND UP0, UPT, UR15, 0x1, UPT ;  /* 0x000000010f00788c */ /* 0x000fe2000bf05270 */
[----:B------:R-:W-:Y:S01]  /*3e10*/  PLOP3.LUT P2, PT, PT, PT, PT, 0x80, 0x8 ;  /* 0x000000000008781c */ /* 0x000fe20003f4f070 */
[----:B------:R-:W-:Y:S02]  /*3e20*/  UIADD3 UR18, UPT, UPT, UR46, 0x1, URZ ;  /* 0x000000012e127890 */ /* 0x000fe4000fffe0ff */
[----:B------:R-:W-:Y:S02]  /*3e30*/  ULEA UR32, UR46, UR14, 0x9 ;  /* 0x0000000e2e207291 */ /* 0x000fe4000f8e48ff */
[----:B------:R-:W-:Y:S01]  /*3e40*/  UISETP.NE.AND UP1, UPT, UR18, 0xd, UPT ;  /* 0x0000000d1200788c */ /* 0x000fe2000bf25270 */
[----:B------:R-:W-:Y:S01]  /*3e50*/  PLOP3.LUT P0, PT, PT, PT, UP0, 0x80, 0x8 ;  /* 0x000000000008781c */ /* 0x000fe20003f0f008 */
[----:B------:R-:W-:Y:S02]  /*3e60*/  UIADD3 UR44, UPT, UPT, UR32, 0x2, URZ ;  /* 0x00000002202c7890 */ /* 0x000fe4000fffe0ff */
[----:B------:R-:W-:Y:S02]  /*3e70*/  USEL UR31, URZ, 0x1, UP1 ;  /* 0x00000001ff1f7887 */ /* 0x000fe40008800000 */
[----:B------:R-:W-:Y:S02]  /*3e80*/  USEL UR18, UR18, URZ, UP1 ;  /* 0x000000ff12127287 */ /* 0x000fe40008800000 */
[----:B------:R-:W-:Y:S02]  /*3e90*/  UIADD3 UR40, UPT, UPT, UR32, 0x4, URZ ;  /* 0x0000000420287890 */ /* 0x000fe4000fffe0ff */
[----:B------:R-:W-:Y:S01]  /*3ea0*/  @UP0 ULEA UR30, UR18, UR7, 0x3 ;  /* 0x00000007121e0291 */ /* 0x000fe2000f8e18ff */
[----:B------:R-:W-:Y:S01]  /*3eb0*/  LOP3.LUT R2, R2, UR31, RZ, 0x3c, !PT ;  /* 0x0000001f02027c12 */ /* 0x000fe2000f8e3cff */
[----:B------:R-:W-:Y:S02]  /*3ec0*/  UIADD3 UR36, UPT, UPT, UR32, 0x6, URZ ;  /* 0x0000000620247890 */ /* 0x000fe4000fffe0ff */
[----:B------:R-:W-:Y:S01]  /*3ed0*/  UIADD3 UR8, UPT, UPT, UR8, 0x68, URZ ;  /* 0x0000006808087890 */ /* 0x000fe2000fffe0ff */
[----:B-1----:R-:W-:Y:S01]  /*3ee0*/  @P0 SHF.L.U32 R0, R2, 0x1f, RZ ;  /* 0x0000001f02000819 */ /* 0x002fe200000006ff */
[----:B------:R-:W-:Y:S02]  /*3ef0*/  UIADD3 UR17, UPT, UPT, UR17, 0x1, URZ ;  /* 0x0000000111117890 */ /* 0x000fe4000fffe0ff */
[----:B------:R-:W-:Y:S01]  /*3f00*/  UIADD3 UR15, UPT, UPT, UR15, -0x1, URZ ;  /* 0xffffffff0f0f7890 */ /* 0x000fe2000fffe0ff */
[----:B------:R2:W3:Y:S01]  /*3f10*/  @P0 SYNCS.PHASECHK.TRANS64.TRYWAIT P2, [UR30], R0 ;  /* 0x00000000ff0005a7 */ /* 0x0004e2000804111e */
[----:B------:R-:W-:Y:S02]  /*3f20*/  ULEA UR30, UR46, UR13, 0x9 ;  /* 0x0000000d2e1e7291 */ /* 0x000fe4000f8e48ff */
[----:B------:R-:W-:Y:S02]  /*3f30*/  UISETP.NE.AND UP0, UPT, UR17, UR16, UPT ;  /* 0x000000101100728c */ /* 0x000fe4000bf05270 */
[----:B------:R-:W-:Y:S02]  /*3f40*/  UIADD3 UR42, UPT, UPT, UR30, 0x2, URZ ;  /* 0x000000021e2a7890 */ /* 0x000fe4000fffe0ff */
[----:B------:R-:W-:Y:S02]  /*3f50*/  UIADD3 UR38, UPT, UPT, UR30, 0x4, URZ ;  /* 0x000000041e267890 */ /* 0x000fe4000fffe0ff */
[----:B------:R-:W-:Y:S01]  /*3f60*/  UIADD3 UR34, UPT, UPT, UR30, 0x6, URZ ;  /* 0x000000061e227890 */ /* 0x000fe2000fffe0ff */
[----:B------:R-:W-:Y:S01]  /*3f70*/  UMOV UR33, 0x40004040 ;  /* 0x4000404000217882 */ /* 0x000fe20000000000 */
[----:B------:R-:W-:Y:S01]  /*3f80*/  UMOV UR31, 0x40004040 ;  /* 0x40004040001f7882 */ /* 0x000fe20000000000 */
[----:B------:R-:W-:Y:S01]  /*3f90*/  UMOV UR45, 0x40004040 ;  /* 0x40004040002d7882 */ /* 0x000fe20000000000 */
[----:B------:R2:W-:Y:S01]  /*3fa0*/  UTCHMMA.2CTA gdesc[UR30], gdesc[UR32], tmem[UR10], tmem[UR28], idesc[UR29], UP3 ;  /* 0x00ff1c201e0075ea */ /* 0x0005e20009a0000a */
[----:B------:R-:W-:Y:S01]  /*3fb0*/  UPLOP3.LUT UP3, UPT, UPT, UPT, UPT, 0x80, 0x8 ;  /* 0x000000000008789c */ /* 0x000fe20003f6f070 */
[----:B------:R-:W-:Y:S01]  /*3fc0*/  UMOV UR43, 0x40004040 ;  /* 0x40004040002b7882 */ /* 0x000fe20000000000 */
[----:B------:R-:W-:Y:S01]  /*3fd0*/  UMOV UR41, 0x40004040 ;  /* 0x4000404000297882 */ /* 0x000fe20000000000 */
[----:B------:R2:W-:Y:S01]  /*3fe0*/  UTCHMMA.2CTA gdesc[UR42], gdesc[UR44], tmem[UR10], tmem[UR26], idesc[UR27], UPT ;  /* 0x00ff1a2c2a0075ea */ /* 0x0005e2000ba0000a */
[----:B------:R-:W-:Y:S01]  /*3ff0*/  UMOV UR39, 0x40004040 ;  /* 0x4000404000277882 */ /* 0x000fe20000000000 */
[----:B------:R-:W-:Y:S01]  /*4000*/  UMOV UR37, 0x40004040 ;  /* 0x4000404000257882 */ /* 0x000fe20000000000 */
[----:B------:R-:W-:Y:S01]  /*4010*/  UMOV UR35, 0x40004040 ;  /* 0x4000404000237882 */ /* 0x000fe20000000000 */
[----:B------:R2:W-:Y:S01]  /*4020*/  UTCHMMA.2CTA gdesc[UR38], gdesc[UR40], tmem[UR10], tmem[UR24], idesc[UR25], UPT ;  /* 0x00ff1828260075ea */ /* 0x0005e2000ba0000a */
[----:B------:R2:W-:Y:S01]  /*4030*/  UTCHMMA.2CTA gdesc[UR34], gdesc[UR36], tmem[UR10], tmem[UR22], idesc[UR23], UPT ;  /* 0x00ff1624220075ea */ /* 0x0005e2000ba0000a */
[----:B------:R2:W-:Y:S01]  /*4040*/  UTCBAR.2CTA.MULTICAST [UR8], URZ, UR12 ;  /* 0x000000ff080073e9 */ /* 0x0005e2000820080c */
[----:B------:R-:W-:Y:S01]  /*4050*/  UMOV UR46, UR18 ;  /* 0x00000012002e7c82 */ /* 0x000fe20008000000 */
[----:B------:R-:W-:Y:S05]  /*4060*/  BRA.U UP0, `(.L_x_83) ;  /* 0xfffffffd00507547 */ /* 0x000fea000b83ffff */
.L_x_80:
[----:B------:R-:W-:Y:S01]  /*4070*/  UIADD3 UR9, UPT, UPT, UR9, 0x140, URZ ;  /* 0x0000014009097890 */ /* 0x000fe2000fffe0ff */
[----:B------:R-:W-:-:S08]  /*4080*/  UMOV UR17, UR16 ;  /* 0x0000001000117c82 */ /* 0x000fd00008000000 */
[----:B------:R4:W-:Y:S01]  /*4090*/  UTCBAR.2CTA.MULTICAST [UR9], URZ, UR11 ;  /* 0x000000ff090073e9 */ /* 0x0009e2000820080b */
[----:B------:R-:W-:Y:S02]  /*40a0*/  NOP ;  /* 0x0000000000007918 */ /* 0x000fe40000000000 */
.L_x_78:
[----:B------:R-:W-:Y:S01]  /*40b0*/  UIADD3 UR19, UPT, UPT, UR19, 0x1, URZ ;  /* 0x0000000113137890 */ /* 0x000fe2000fffe0ff */
[----:B------:R-:W-:-:S03]  /*40c0*/  ISETP.NE.AND P0, PT, R8, 0x2, PT ;  /* 0x000000020800780c */ /* 0x000fc60003f05270 */
[----:B------:R-:W-:Y:S01]  /*40d0*/  UISETP.NE.AND UP0, UPT, UR19, 0x4, UPT ;  /* 0x000000041300788c */ /* 0x000fe2000bf05270 */
[----:B-12---:R-:W-:Y:S02]  /*40e0*/  SEL R0, RZ, 0x1, P0 ;  /* 0x00000001ff007807 */ /* 0x006fe40000000000 */
[----:B------:R-:W-:Y:S01]  /*40f0*/  SEL R8, R8, RZ, P0 ;  /* 0x000000ff08087207 */ /* 0x000fe20000000000 */
[----:B------:R-:W-:Y:S01]  /*4100*/  USEL UR8, URZ, 0x1, UP0 ;  /* 0x00000001ff087887 */ /* 0x000fe20008000000 */
[----:B------:R-:W-:Y:S01]  /*4110*/  LOP3.LUT R3, R3, R0, RZ, 0x3c, !PT ;  /* 0x0000000003037212 */ /* 0x000fe200078e3cff */
[----:B------:R-:W-:-:S04]  /*4120*/  USEL UR19, UR19, URZ, UP0 ;  /* 0x000000ff13137287 */ /* 0x000fc80008000000 */
[----:B------:R-:W-:Y:S01]  /*4130*/  LOP3.LUT R9, R9, UR8, RZ, 0x3c, !PT ;  /* 0x0000000809097c12 */ /* 0x000fe2000f8e3cff */
[----:B------:R-:W-:Y:S07]  /*4140*/  @P1 BRA `(.L_x_84) ;  /* 0xfffffff800881947 */ /* 0x000fee000383ffff */
[----:B------:R-:W1:Y:S01]  /*4150*/  S2UR UR6, SR_CgaCtaId ;  /* 0x00000000000679c3 */ /* 0x000e620000008800 */
[----:B------:R-:W-:Y:S01]  /*4160*/  ELECT P0, URZ, PT ;  /* 0x0000000000ff782f */ /* 0x000fe20003800000 */
[----:B------:R-:W-:Y:S01]  /*4170*/  HFMA2 R0, -RZ, RZ, 0, 5.9604644775390625e-08 ;  /* 0x00000001ff007431 */ /* 0x000fe200000001ff */
[----:B------:R-:W-:-:S05]  /*4180*/  UMOV UR8, 0x40 ;  /* 0x0000004000087882 */ /* 0x000fca0000000000 */
[----:B------:R-:W-:Y:S01]  /*4190*/  UVIRTCOUNT.DEALLOC.SMPOOL 0x80 ;  /* 0x000000800000784c */ /* 0x000fe20000000000 */
[----:B------:R-:W-:Y:S02]  /*41a0*/  UISETP.NE.AND UP0, UPT, UR5, URZ, UPT ;  /* 0x000000ff0500728c */ /* 0x000fe4000bf05270 */
[----:B-1----:R-:W-:-:S09]  /*41b0*/  ULEA UR6, UR6, UR8, 0x18 ;  /* 0x0000000806067291 */ /* 0x002fd2000f8ec0ff */
[----:B------:R1:W-:Y:S01]  /*41c0*/  @P0 STS.U8 [UR6+0x1c], R0 ;  /* 0x00001c00ff000988 */ /* 0x0003e20008000006 */
[----:B------:R-:W-:Y:S05]  /*41d0*/  BRA.U UP0, `(.L_x_85) ;  /* 0x0000000100a07547 */ /* 0x000fea000b800000 */
[----:B------:R-:W-:Y:S01]  /*41e0*/  UIADD3 UR5, UPT, UPT, UR7, 0x160, URZ ;  /* 0x0000016007057890 */ /* 0x000fe2000fffe0ff */
[----:B------:R-:W-:-:S03]  /*41f0*/  SHF.L.U32 R3, R9, 0x1f, RZ ;  /* 0x0000001f09037819 */ /* 0x000fc600000006ff */
[----:B------:R-:W-:-:S09]  /*4200*/  ULEA UR8, UR19, UR5, 0x3 ;  /* 0x0000000513087291 */ /* 0x000fd2000f8e18ff */
[----:B------:R-:W2:Y:S02]  /*4210*/  SYNCS.PHASECHK.TRANS64.TRYWAIT P0, [UR8], R3 ;  /* 0x00000003ff0075a7 */ /* 0x000ea40008001108 */
[----:B--2---:R-:W-:Y:S05]  /*4220*/  @!P0 BRA `(.L_x_86) ;  /* 0x0000005400748947 */ /* 0x004fea0003800000 */
.L_x_200:
[----:B----4-:R-:W-:-:S04]  /*4230*/  UIADD3 UR9, UPT, UPT, UR19, 0x1, URZ ;  /* 0x0000000113097890 */ /* 0x010fc8000fffe0ff */
        /* <DEDUP_REMOVED lines=8> */
.L_x_202:
        /* <DEDUP_REMOVED lines=9> */
.L_x_204:
[----:B------:R-:W-:-:S04]  /*4350*/  UIADD3 UR9, UPT, UPT, UR9, 0x1, URZ ;  /* 0x0000000109097890 */ /* 0x000fc8000fffe0ff */
[----:B------:R-:W-:-:S04]  /*4360*/  UISETP.NE.AND UP1, UPT, UR9, 0x4, UPT ;  /* 0x000000040900788c */ /* 0x000fc8000bf25270 */
[----:B------:R-:W-:Y:S02]  /*4370*/  USEL UR8, URZ, 0x1, UP1 ;  /* 0x00000001ff087887 */ /* 0x000fe40008800000 */
[----:B------:R-:W-:-:S04]  /*4380*/  USEL UR9, UR9, URZ, UP1 ;  /* 0x000000ff09097287 */ /* 0x000fc80008800000 */
[----:B------:R-:W-:Y:S01]  /*4390*/  ULEA UR9, UR9, UR5, 0x3 ;  /* 0x0000000509097291 */ /* 0x000fe2000f8e18ff */
[----:B-1----:R-:W-:-:S04]  /*43a0*/  LOP3.LUT R3, R2, UR8, RZ, 0x3c, !PT ;  /* 0x0000000802037c12 */ /* 0x002fc8000f8e3cff */
[----:B------:R-:W-:Y:S01]  /*43b0*/  SHF.L.U32 R3, R3, 0x1f, RZ ;  /* 0x0000001f03037819 */ /* 0x000fe200000006ff */
[----:B------:R-:W-:-:S04]  /*43c0*/  IMAD.U32 R0, RZ, RZ, UR9 ;  /* 0x00000009ff007e24 */ /* 0x000fc8000f8e00ff */
[----:B------:R1:W2:Y:S03]  /*43d0*/  SYNCS.PHASECHK.TRANS64.TRYWAIT P0, [R0+URZ], R3 ;  /* 0x00000003000075a7 */ /* 0x0002a600080011ff */
[----:B--2---:R-:W-:Y:S05]  /*43e0*/  @!P0 NANOSLEEP.SYNCS 0x989680 ;  /* 0x009896800000895d */ /* 0x004fea0003900000 */
[----:B------:R-:W2:Y:S02]  /*43f0*/  @!P0 SYNCS.PHASECHK.TRANS64 P0, [R0+URZ], R3 ;  /* 0x00000003000085a7 */ /* 0x000ea400080010ff */
[----:B--2---:R-:W-:Y:S05]  /*4400*/  @P0 BRA `(.L_x_89) ;  /* 0x0000000000200947 */ /* 0x004fea0003800000 */
.L_x_90:
[----:B--2---:R2:W4:Y:S02]  /*4410*/  SYNCS.PHASECHK.TRANS64.TRYWAIT P0, [R0+URZ], R3 ;  /* 0x00000003000075a7 */ /* 0x00452400080011ff */
[----:B----4-:R-:W-:Y:S05]  /*4420*/  @!P0 NANOSLEEP.SYNCS 0x989680 ;  /* 0x009896800000895d */ /* 0x010fea0003900000 */
[----:B------:R-:W4:Y:S02]  /*4430*/  @!P0 SYNCS.PHASECHK.TRANS64 P0, [R0+URZ], R3 ;  /* 0x00000003000085a7 */ /* 0x000f2400080010ff */
[----:B----4-:R-:W-:Y:S05]  /*4440*/  @!P0 BRA `(.L_x_90) ;  /* 0xfffffffc00f08947 */ /* 0x010fea000383ffff */
[----:B------:R-:W-:Y:S05]  /*4450*/  BRA `(.L_x_89) ;  /* 0x00000000000c7947 */ /* 0x000fea0003800000 */
.L_x_85:
[----:B------:R-:W-:-:S04]  /*4460*/  UIADD3 UR5, UPT, UPT, UR7, 0x1a0, URZ ;  /* 0x000001a007057890 */ /* 0x000fc8000fffe0ff */
[----:B------:R-:W-:-:S09]  /*4470*/  UPRMT UR5, UR4, 0x654, UR5 ;  /* 0x0000065404057896 */ /* 0x000fd20008000005 */
[----:B------:R-:W-:Y:S03]  /*4480*/  SYNCS.ARRIVE.TRANS64.RED.A1T0 RZ, [UR5], RZ ;  /* 0x000000ffffff79a7 */ /* 0x000fe60008100405 */
.L_x_89:
[----:B-12---:R-:W-:Y:S01]  /*4490*/  SHF.L.U32 R3, RZ, 0x1f, RZ ;  /* 0x0000001fff037819 */ /* 0x006fe200000006ff */
[----:B------:R-:W-:Y:S01]  /*44a0*/  UIADD3 UR5, UPT, UPT, UR7, 0x1a0, URZ ;  /* 0x000001a007057890 */ /* 0x000fe2000fffe0ff */
[----:B------:R-:W-:Y:S02]  /*44b0*/  PLOP3.LUT P0, PT, PT, PT, UP0, 0x80, 0x8 ;  /* 0x000000000008781c */ /* 0x000fe40003f0f008 */
[----:B------:R-:W1:Y:S02]  /*44c0*/  SYNCS.PHASECHK.TRANS64.TRYWAIT P1, [UR7+0x1a0], R3 ;  /* 0x0001a003ff0075a7 */ /* 0x000e640008021107 */
[----:B-1----:R-:W-:Y:S09]  /*44d0*/  @!P1 BRA `(.L_x_91) ;  /* 0x0000005400109947 */ /* 0x002ff20003800000 */
.L_x_206:
[----:B------:R-:W-:Y:S01]  /*44e0*/  @!UP0 UPRMT UR5, UR4, 0x654, UR5 ;  /* 0x0000065404058896 */ /* 0x000fe20008000005 */
[----:B------:R-:W-:Y:S02]  /*44f0*/  UMOV UR8, 0xffff ;  /* 0x0000ffff00087882 */ /* 0x000fe40000000000 */
[----:B------:R-:W-:-:S06]  /*4500*/  UMOV UR4, 0x1 ;  /* 0x0000000100047882 */ /* 0x000fcc0000000000 */
[----:B------:R-:W-:Y:S01]  /*4510*/  @!P0 SYNCS.ARRIVE.TRANS64.RED.A1T0 RZ, [UR5], RZ ;  /* 0x000000ffffff89a7 */ /* 0x000fe20008100405 */
[----:B------:R-:W-:Y:S01]  /*4520*/  NOP ;  /* 0x0000000000007918 */ /* 0x000fe20000000000 */
[----:B-1----:R-:W1:Y:S01]  /*4530*/  LDS R0, [UR6+0x14] ;  /* 0x00001406ff007984 */ /* 0x002e620008000800 */
[----:B------:R-:W-:-:S04]  /*4540*/  ULOP3.LUT UR5, UR21, 0xffff, URZ, 0xc0, !UPT ;  /* 0x0000ffff15057892 */ /* 0x000fc8000f8ec0ff */
[----:B------:R-:W-:-:S04]  /*4550*/  USHF.R.U32.HI UR5, URZ, 0x5, UR5 ;  /* 0x00000005ff057899 */ /* 0x000fc80008011605 */
[----:B------:R-:W-:Y:S02]  /*4560*/  USHF.L.U32 UR8, UR8, UR5, URZ ;  /* 0x0000000508087299 */ /* 0x000fe400080006ff */
[----:B------:R-:W-:-:S04]  /*4570*/  USHF.L.U32 UR4, UR4, UR5, URZ ;  /* 0x0000000504047299 */ /* 0x000fc800080006ff */
[----:B-1----:R-:W-:-:S04]  /*4580*/  LOP3.LUT R0, R0, UR8, RZ, 0xc0, !PT ;  /* 0x0000000800007c12 */ /* 0x002fc8000f8ec0ff */
[----:B------:R-:W-:-:S13]  /*4590*/  ISETP.NE.AND P0, PT, R0, UR8, PT ;  /* 0x0000000800007c0c */ /* 0x000fda000bf05270 */
[----:B------:R-:W-:Y:S05]  /*45a0*/  @P0 BRA `(.L_x_92) ;  /* 0x0000000000580947 */ /* 0x000fea0003800000 */
[----:B------:R-:W1:Y:S02]  /*45b0*/  LDS R0, [UR6+0x18] ;  /* 0x00001806ff007984 */ /* 0x000e640008000800 */
[----:B-1----:R-:W-:-:S04]  /*45c0*/  LOP3.LUT R0, R0, UR4, RZ, 0xc0, !PT ;  /* 0x0000000400007c12 */ /* 0x002fc8000f8ec0ff */
[----:B------:R-:W-:-:S13]  /*45d0*/  ISETP.NE.AND P0, PT, R0, UR4, PT ;  /* 0x0000000400007c0c */ /* 0x000fda000bf05270 */
[----:B------:R-:W-:Y:S05]  /*45e0*/  @P0 BRA `(.L_x_93) ;  /* 0x00000000003c0947 */ /* 0x000fea0003800000 */
[----:B------:R-:W1:Y:S01]  /*45f0*/  S2R R2, SR_LANEID ;  /* 0x0000000000027919 */ /* 0x000e620000000000 */
[----:B------:R-:W-:Y:S01]  /*4600*/  ULOP3.LUT UR8, URZ, UR8, URZ, 0x33, !UPT ;  /* 0x00000008ff087292 */ /* 0x000fe2000f8e33ff */
[----:B------:R-:W-:Y:S01]  /*4610*/  LOP3.LUT R4, RZ, UR4, RZ, 0x33, !PT ;  /* 0x00000004ff047c12 */ /* 0x000fe2000f8e33ff */
[----:B------:R-:W-:Y:S02]  /*4620*/  VOTEU.ANY UR7, UPT, PT ;  /* 0x0000000000077886 */ /* 0x000fe400038e0100 */
[----:B------:R-:W-:Y:S01]  /*4630*/  UFLO.U32 UR7, UR7 ;  /* 0x00000007000772bd */ /* 0x000fe200080e0000 */
[----:B------:R-:W2:Y:S01]  /*4640*/  REDUX UR4, R4 ;  /* 0x00000000040473c4 */ /* 0x000ea20000000000 */
[----:B------:R-:W-:-:S06]  /*4650*/  IMAD.U32 R0, RZ, RZ, UR8 ;  /* 0x00000008ff007e24 */ /* 0x000fcc000f8e00ff */
[----:B------:R1:W-:Y:S01]  /*4660*/  UTCATOMSWS.AND URZ, UR8 ;  /* 0x0000000800ff79e3 */ /* 0x0003e20008000000 */
[----:B------:R-:W3:Y:S01]  /*4670*/  REDUX UR5, R0 ;  /* 0x00000000000573c4 */ /* 0x000ee20000000000 */
[----:B-1----:R-:W-:Y:S01]  /*4680*/  ISETP.EQ.U32.AND P0, PT, R2, UR7, PT ;  /* 0x0000000702007c0c */ /* 0x002fe2000bf02070 */
[----:B--2---:R-:W-:Y:S01]  /*4690*/  IMAD.U32 R2, RZ, RZ, UR4 ;  /* 0x00000004ff027e24 */ /* 0x004fe2000f8e00ff */
[----:B---3--:R-:W-:-:S11]  /*46a0*/  MOV R3, UR5 ;  /* 0x0000000500037c02 */ /* 0x008fd60008000f00 */
[----:B------:R1:W-:Y:S04]  /*46b0*/  @P0 ATOMS.AND RZ, [UR6+0x14], R3 ;  /* 0x00001403ffff098c */ /* 0x0003e8000a800006 */
[----:B------:R1:W-:Y:S01]  /*46c0*/  @P0 ATOMS.AND RZ, [UR6+0x18], R2 ;  /* 0x00001802ffff098c */ /* 0x0003e2000a800006 */
[----:B------:R-:W-:Y:S05]  /*46d0*/  BRA `(.L_x_94) ;  /* 0x0000000000147947 */ /* 0x000fea0003800000 */
.L_x_93:
[----:B------:R-:W-:Y:S02]  /*46e0*/  MOV R2, 0x4700 ;  /* 0x0000470000027802 */ /* 0x000fe40000000f00 */
[----:B---345:R-:W-:Y:S05]  /*46f0*/  CALL.REL.NOINC `($__internal_0_$__cuda_sm10x_tcgen05_guardrail_trap_col_being_dealloced_not_returned_by_alloc) ;  /* 0x0000005400f07944 */ /* 0x038fea0003c00000 */
[----:B------:R-:W-:Y:S05]  /*4700*/  BRA `(.L_x_94) ;  /* 0x0000000000087947 */ /* 0x000fea0003800000 */
.L_x_92:
[----:B------:R-:W-:Y:S02]  /*4710*/  MOV R2, 0x4730 ;  /* 0x0000473000027802 */ /* 0x000fe40000000f00 */
[----:B---345:R-:W-:Y:S05]  /*4720*/  CALL.REL.NOINC `($__internal_2_$__cuda_sm10x_tcgen05_guardrail_trap_unallocated_columns_being_dealloced) ;  /* 0x0000005400fc7944 */ /* 0x038fea0003c00000 */
.L_x_94:
[----:B------:R-:W-:Y:S01]  /*4730*/  NOP ;  /* 0x0000000000007918 */ /* 0x000fe20000000000 */
[----:B----4-:R-:W-:Y:S05]  /*4740*/  EXIT ;  /* 0x000000000000794d */ /* 0x010fea0003800000 */
.L_x_65:
[----:B------:R-:W-:-:S09]  /*4750*/  UISETP.NE.OR UP5, UPT, UR10, 0x3, !UP5 ;  /* 0x000000030a00788c */ /* 0x000fd2000efa5670 */
[----:B------:R-:W-:Y:S05]  /*4760*/  BRA.U UP5, `(.L_x_95) ;  /* 0x0000001105787547 */ /* 0x000fea000b800000 */
[----:B------:R-:W1:Y:S01]  /*4770*/  LDC R0, c[0x0][0xb30] ;  /* 0x0002cc00ff007b82 */ /* 0x000e620000000800 */
[----:B------:R-:W2:Y:S01]  /*4780*/  LDCU.64 UR8, c[0x0][0x888] ;  /* 0x00011100ff0877ac */ /* 0x000ea20008000a00 */
[----:B------:R-:W-:Y:S02]  /*4790*/  HFMA2 R25, -RZ, RZ, 0, 0 ;  /* 0x00000000ff197431 */ /* 0x000fe400000001ff */
[----:B-----5:R-:W-:Y:S01]  /*47a0*/  IMAD.MOV.U32 R32, RZ, RZ, 0x1 ;  /* 0x00000001ff207424 */ /* 0x020fe200078e00ff */
[----:B------:R-:W-:Y:S01]  /*47b0*/  MOV R23, 0x1000 ;  /* 0x0000100000177802 */ /* 0x000fe20000000f00 */
[----:B------:R-:W3:Y:S01]  /*47c0*/  LDCU.64 UR4, c[0x0][0x890] ;  /* 0x00011200ff0477ac */ /* 0x000ee20008000a00 */
[----:B------:R-:W-:Y:S01]  /*47d0*/  IMAD.MOV.U32 R27, RZ, RZ, RZ ;  /* 0x000000ffff1b7224 */ /* 0x000fe200078e00ff */
[----:B------:R-:W4:Y:S01]  /*47e0*/  LDC R19, c[0x0][0x370] ;  /* 0x0000dc00ff137b82 */ /* 0x000f220000000800 */
[----:B------:R-:W-:Y:S01]  /*47f0*/  UMOV UR7, 0x400 ;  /* 0x0000040000077882 */ /* 0x000fe20000000000 */
[----:B------:R-:W-:-:S02]  /*4800*/  UPLOP3.LUT UP1, UPT, UPT, UPT, UPT, 0x40, 0x4 ;  /* 0x000000000004789c */ /* 0x000fc40003f2e870 */
[----:B------:R-:W-:-:S04]  /*4810*/  ULEA UR7, UR37, UR7, 0x18 ;  /* 0x0000000725077291 */ /* 0x000fc8000f8ec0ff */
[----:B------:R-:W4:Y:S01]  /*4820*/  LDC R2, c[0x0][0xb0c] ;  /* 0x0002c300ff027b82 */ /* 0x000f220000000800 */
[----:B------:R-:W-:Y:S02]  /*4830*/  UIADD3 UR13, UPT, UPT, UR7, 0xe8, URZ ;  /* 0x000000e8070d7890 */ /* 0x000fe4000fffe0ff */
[----:B--2---:R-:W-:Y:S02]  /*4840*/  UISETP.NE.U32.AND UP3, UPT, UR8, URZ, UPT ;  /* 0x000000ff0800728c */ /* 0x004fe4000bf65070 */
[----:B------:R-:W-:Y:S02]  /*4850*/  UIADD3 UR41, UPT, UPT, UR7, 0xd0, URZ ;  /* 0x000000d007297890 */ /* 0x000fe4000fffe0ff */
[----:B---3--:R-:W-:Y:S01]  /*4860*/  UISETP.NE.U32.AND UP4, UPT, UR4, URZ, UPT ;  /* 0x000000ff0400728c */ /* 0x008fe2000bf85070 */
[----:B------:R-:W2:Y:S01]  /*4870*/  LDC R18, c[0x0][0xb20] ;  /* 0x0002c800ff127b82 */ /* 0x000ea20000000800 */
[----:B-1----:R-:W-:Y:S01]  /*4880*/  ISETP.NE.AND P1, PT, R0, 0x1, PT ;  /* 0x000000010000780c */ /* 0x002fe20003f25270 */
[----:B------:R-:W-:-:S02]  /*4890*/  UISETP.NE.AND.EX UP3, UPT, UR9, URZ, UPT, UP3 ;  /* 0x000000ff0900728c */ /* 0x000fc4000bf65330 */
[----:B------:R-:W-:Y:S02]  /*48a0*/  UIADD3 UR33, UPT, UPT, UR7, 0xd8, URZ ;  /* 0x000000d807217890 */ /* 0x000fe4000fffe0ff */
[----:B------:R-:W-:Y:S02]  /*48b0*/  UIADD3 UR25, UPT, UPT, UR7, 0xe0, URZ ;  /* 0x000000e007197890 */ /* 0x000fe4000fffe0ff */
[----:B------:R-:W1:Y:S01]  /*48c0*/  LDC.64 R36, c[0x0][0x348] ;  /* 0x0000d200ff247b82 */ /* 0x000e620000000a00 */
[----:B------:R-:W-:Y:S02]  /*48d0*/  UPRMT UR13, UR37, 0x654, UR13 ;  /* 0x00000654250d7896 */ /* 0x000fe4000800000d */
[----:B------:R-:W-:-:S05]  /*48e0*/  UISETP.NE.AND.EX UP4, UPT, UR5, URZ, UPT, UP4 ;  /* 0x000000ff0500728c */ /* 0x000fca000bf85340 */
[----:B------:R-:W3:Y:S08]  /*48f0*/  LDC.64 R16, c[0x0][0xb10] ;  /* 0x0002c400ff107b82 */ /* 0x000ef00000000a00 */
[----:B------:R-:W1:Y:S08]  /*4900*/  LDC.64 R6, c[0x0][0xb18] ;  /* 0x0002c600ff067b82 */ /* 0x000e700000000a00 */
[----:B------:R-:W1:Y:S08]  /*4910*/  LDC.64 R4, c[0x0][0xb28] ;  /* 0x0002ca00ff047b82 */ /* 0x000e700000000a00 */
[----:B--2-4-:R-:W1:Y:S02]  /*4920*/  LDC R22, c[0x0][0x374] ;  /* 0x0000dd00ff167b82 */ /* 0x014e640000000800 */
.L_x_106:
[----:B------:R-:W-:Y:S02]  /*4930*/  LEA R0, R27, UR7, 0x3 ;  /* 0x000000071b007c11 */ /* 0x000fe4000f8e18ff */
[----:B------:R-:W-:Y:S02]  /*4940*/  SHF.L.U32 R3, R25, 0x1f, RZ ;  /* 0x0000001f19037819 */ /* 0x000fe400000006ff */
[----:B------:R-:W-:Y:S02]  /*4950*/  LEA R28, R27, UR7, 0x4 ;  /* 0x000000071b1c7c11 */ /* 0x000fe4000f8e20ff */
[----:B--2---:R-:W2:Y:S02]  /*4960*/  SYNCS.PHASECHK.TRANS64.TRYWAIT P0, [R0+URZ+0x120], R3 ;  /* 0x00012003000075a7 */ /* 0x004ea400080011ff */
[----:B--2---:R-:W-:Y:S05]  /*4970*/  @!P0 BRA `(.L_x_96) ;  /* 0x0000005000008947 */ /* 0x004fea0003800000 */
.L_x_207:
[----:B------:R-:W-:Y:S01]  /*4980*/  ISETP.GE.AND P0, PT, R26, 0x1, PT ;  /* 0x000000011a00780c */ /* 0x000fe20003f06270 */
[----:B------:R-:W4:Y:S01]  /*4990*/  LDS.128 R28, [R28+0x1b0] ;  /* 0x0001b0001c1c7984 */ /* 0x000f220000000c00 */
[----:B--2---:R-:W-:Y:S01]  /*49a0*/  VIADD R0, R0, 0x130 ;  /* 0x0000013000007836 */ /* 0x004fe20000000000 */
[----:B------:R-:W-:Y:S01]  /*49b0*/  @!PT LDS RZ, [RZ] ;  /* 0x00000000fffff984 */ /* 0x000fe20000000800 */
[----:B------:R-:W-:Y:S01]  /*49c0*/  @!PT LDS RZ, [RZ] ;  /* 0x00000000fffff984 */ /* 0x000fe20000000800 */
[----:B------:R-:W-:Y:S01]  /*49d0*/  @!PT LDS RZ, [RZ] ;  /* 0x00000000fffff984 */ /* 0x000fe20000000800 */
[----:B------:R-:W-:Y:S01]  /*49e0*/  @!PT LDS RZ, [RZ] ;  /* 0x00000000fffff984 */ /* 0x000fe20000000800 */
[----:B------:R2:W-:Y:S06]  /*49f0*/  MEMBAR.ALL.CTA ;  /* 0x0000000000007992 */ /* 0x0005ec0000008000 */
[----:B--2---:R-:W2:Y:S01]  /*4a00*/  FENCE.VIEW.ASYNC.S ;  /* 0x00000000000073c6 */ /* 0x004ea20000000000 */
[----:B------:R-:W-:Y:S04]  /*4a10*/  PRMT R0, RZ, 0x654, R0 ;  /* 0x00000654ff007816 */ /* 0x000fe80000000000 */
[----:B--2---:R2:W-:Y:S01]  /*4a20*/  SYNCS.ARRIVE.TRANS64.RED.A1T0 RZ, [R0+URZ], RZ ;  /* 0x000000ff00ff79a7 */ /* 0x0045e200081004ff */
[----:B----4-:R-:W-:Y:S11]  /*4a30*/  LOP3.LUT P3, RZ, R30, 0x1, RZ, 0xc0, !PT ;  /* 0x000000011eff7812 */ /* 0x010ff6000786c0ff */
[----:B------:R-:W-:Y:S02]  /*4a40*/  @!UPT UIADD3 URZ, UPT, UPT, URZ, URZ, URZ ;  /* 0x000000fffffff290 */ /* 0x000fe4000fffe0ff */
[----:B------:R-:W-:Y:S02]  /*4a50*/  @P3 MOV R13, R28 ;  /* 0x0000001c000d3202 */ /* 0x000fe40000000f00 */
[----:B------:R-:W-:Y:S01]  /*4a60*/  @P3 LOP3.LUT R8, R29, 0xffff, RZ, 0xc0, !PT ;  /* 0x0000ffff1d083812 */ /* 0x000fe200078ec0ff */
[----:B--2---:R-:W-:Y:S06]  /*4a70*/  @!P0 BRA `(.L_x_97) ;  /* 0x0000000000a48947 */ /* 0x004fec0003800000 */
[----:B-1----:R-:W-:Y:S01]  /*4a80*/  IMAD.HI.U32 R33, R22, R7, RZ ;  /* 0x0000000716217227 */ /* 0x002fe200078e00ff */
[----:B------:R-:W-:Y:S02]  /*4a90*/  ISETP.NE.AND P0, PT, R6, 0x1, PT ;  /* 0x000000010600780c */ /* 0x000fe40003f05270 */
[----:B------:R-:W-:Y:S01]  /*4aa0*/  ISETP.NE.AND P2, PT, R26, 0x1, PT ;  /* 0x000000011a00780c */ /* 0x000fe20003f45270 */
[----:B---3--:R-:W-:Y:S01]  /*4ab0*/  IMAD.HI.U32 R34, R19, R16, RZ ;  /* 0x0000001013227227 */ /* 0x008fe200078e00ff */
[----:B------:R-:W-:Y:S02]  /*4ac0*/  SHF.R.U32.HI R33, RZ, R18, R33 ;  /* 0x00000012ff217219 */ /* 0x000fe40000011621 */
[----:B------:R-:W-:Y:S01]  /*4ad0*/  ISETP.NE.AND P4, PT, R2, 0x1, PT ;  /* 0x000000010200780c */ /* 0x000fe20003f85270 */
[----:B------:R-:W-:Y:S01]  /*4ae0*/  IMAD.HI.U32 R38, R13, R16, RZ ;  /* 0x000000100d267227 */ /* 0x000fe200078e00ff */
[----:B------:R-:W-:Y:S02]  /*4af0*/  SHF.R.U32.HI R34, RZ, R17, R34 ;  /* 0x00000011ff227219 */ /* 0x000fe40000011622 */
[----:B------:R-:W-:Y:S01]  /*4b00*/  SEL R3, R22, R33, !P0 ;  /* 0x0000002116037207 */ /* 0x000fe20004000000 */
[C---:B------:R-:W-:Y:S01]  /*4b10*/  IMAD.HI.U32 R33, R8.reuse, R7, RZ ;  /* 0x0000000708217227 */ /* 0x040fe200078e00ff */
[----:B------:R-:W-:Y:S02]  /*4b20*/  SEL R11, R19, R34, !P4 ;  /* 0x00000022130b7207 */ /* 0x000fe40006000000 */
[----:B------:R-:W-:Y:S01]  /*4b30*/  SHF.R.U32.HI R38, RZ, R17, R38 ;  /* 0x00000011ff267219 */ /* 0x000fe20000011626 */
[----:B------:R-:W-:Y:S01]  /*4b40*/  IMAD.HI.U32 R40, R3, R4, RZ ;  /* 0x0000000403287227 */ /* 0x000fe200078e00ff */
[----:B------:R-:W-:Y:S03]  /*4b50*/  SHF.R.U32.HI R33, RZ, R18, R33 ;  /* 0x00000012ff217219 */ /* 0x000fe60000011621 */
[----:B------:R-:W-:Y:S01]  /*4b60*/  IMAD.HI.U32 R34, R11, R4, RZ ;  /* 0x000000040b227227 */ /* 0x000fe200078e00ff */
[----:B------:R-:W-:Y:S02]  /*4b70*/  @P2 SHF.R.U32.HI R3, RZ, R5, R40 ;  /* 0x00000005ff032219 */ /* 0x000fe40000011628 */
[----:B------:R-:W-:Y:S02]  /*4b80*/  SEL R9, R8, R33, !P0 ;  /* 0x0000002108097207 */ /* 0x000fe40004000000 */
[----:B------:R-:W-:Y:S01]  /*4b90*/  @P2 SHF.R.U32.HI R11, RZ, R5, R34 ;  /* 0x00000005ff0b2219 */ /* 0x000fe20000011622 */
[C---:B------:R-:W-:Y:S01]  /*4ba0*/  IMAD R10, R26.reuse, R3, RZ ;  /* 0x000000031a0a7224 */ /* 0x040fe200078e02ff */
[----:B------:R-:W-:Y:S01]  /*4bb0*/  SEL R3, R13, R38, !P4 ;  /* 0x000000260d037207 */ /* 0x000fe20006000000 */
[C---:B------:R-:W-:Y:S03]  /*4bc0*/  IMAD.HI.U32 R14, R9.reuse, R4, RZ ;  /* 0x00000004090e7227 */ /* 0x040fe600078e00ff */
[----:B------:R-:W-:Y:S01]  /*4bd0*/  ISETP.GE.AND P0, PT, R9, R10, PT ;  /* 0x0000000a0900720c */ /* 0x000fe20003f06270 */
[C---:B------:R-:W-:Y:S01]  /*4be0*/  IMAD R12, R26.reuse, R11, RZ ;  /* 0x0000000b1a0c7224 */ /* 0x040fe200078e02ff */
[-C--:B------:R-:W-:Y:S04]  /*4bf0*/  SHF.R.U32.HI R14, RZ, R5.reuse, R14 ;  /* 0x00000005ff0e7219 */ /* 0x080fe8000001160e */
[----:B------:R-:W-:Y:S02]  /*4c00*/  ISETP.GE.OR P0, PT, R3, R12, P0 ;  /* 0x0000000c0300720c */ /* 0x000fe40000706670 */
[----:B------:R-:W-:Y:S05]  /*4c10*/  SEL R15, R9, R14, !P2 ;  /* 0x0000000e090f7207 */ /* 0x000fea0005000000 */
[----:B------:R-:W-:Y:S04]  /*4c20*/  IMAD.MOV R14, RZ, RZ, -R15 ;  /* 0x000000ffff0e7224 */ /* 0x000fe800078e0a0f */
[----:B------:R-:W-:Y:S02]  /*4c30*/  IMAD R14, R26, R14, R9 ;  /* 0x0000000e1a0e7224 */ /* 0x000fe400078e0209 */
[C---:B------:R-:W-:Y:S05]  /*4c40*/  @!P0 IMAD.HI.U32 R10, R3.reuse, R4, RZ ;  /* 0x00000004030a8227 */ /* 0x040fea00078e00ff */
[----:B------:R-:W-:Y:S04]  /*4c50*/  @!P0 SHF.R.U32.HI R10, RZ, R5, R10 ;  /* 0x00000005ff0a8219 */ /* 0x000fe8000001160a */
[----:B------:R-:W-:Y:S01]  /*4c60*/  @!P0 SEL R0, R3, R10, !P2 ;  /* 0x0000000a03008207 */ /* 0x000fe20005000000 */
[----:B------:R-:W-:Y:S03]  /*4c70*/  IMAD.MOV R10, RZ, RZ, -R3 ;  /* 0x000000ffff0a7224 */ /* 0x000fe600078e0a03 */
[----:B------:R-:W-:Y:S01]  /*4c80*/  @!P0 IADD3 R15, PT, PT, R15, -R0, RZ ;  /* 0x800000000f0f8210 */ /* 0x000fe20007ffe0ff */
[----:B------:R-:W-:Y:S01]  /*4c90*/  @!P0 IMAD R0, R11, R14, R0 ;  /* 0x0000000e0b008224 */ /* 0x000fe200078e0200 */
[----:B------:R-:W-:Y:S01]  /*4ca0*/  IADD3 R11, PT, PT, -R9, RZ, RZ ;  /* 0x000000ff090b7210 */ /* 0x000fe20007ffe1ff */
[----:B------:R-:W-:Y:S02]  /*4cb0*/  IMAD R13, R2, R10, R13 ;  /* 0x0000000a020d7224 */ /* 0x000fe400078e020d */
[----:B------:R-:W-:Y:S02]  /*4cc0*/  @!P0 IMAD R9, R15, R26, R3 ;  /* 0x0000001a0f098224 */ /* 0x000fe400078e0203 */
[----:B------:R-:W-:Y:S02]  /*4cd0*/  @!P0 IMAD.MOV.U32 R3, RZ, RZ, R0 ;  /* 0x000000ffff038224 */ /* 0x000fe400078e0000 */
[----:B------:R-:W-:Y:S02]  /*4ce0*/  IMAD R8, R6, R11, R8 ;  /* 0x0000000b06087224 */ /* 0x000fe400078e0208 */
[----:B------:R-:W-:Y:S02]  /*4cf0*/  IMAD R13, R3, R2, R13 ;  /* 0x00000002030d7224 */ /* 0x000fe400078e020d */
[----:B------:R-:W-:Y:S02]  /*4d00*/  IMAD R8, R9, R6, R8 ;  /* 0x0000000609087224 */ /* 0x000fe400078e0208 */
.L_x_97:
[----:B------:R-:W-:Y:S05]  /*4d10*/  BRA.U UP1, `(.L_x_98) ;  /* 0x0000000101107547 */ /* 0x000fea000b800000 */
[----:B------:R-:W-:Y:S04]  /*4d20*/  MOV R0, UR6 ;  /* 0x0000000600007c02 */ /* 0x000fe80008000f00 */
[----:B------:R-:W-:Y:S04]  /*4d30*/  SHF.L.U32 R3, R0, 0x1f, RZ ;  /* 0x0000001f00037819 */ /* 0x000fe800000006ff */
[----:B------:R-:W2:Y:S02]  /*4d40*/  SYNCS.PHASECHK.TRANS64.TRYWAIT P0, [UR7+0x118], R3 ;  /* 0x00011803ff0075a7 */ /* 0x000ea40008001107 */
[----:B--2---:R-:W-:Y:S05]  /*4d50*/  @!P0 BRA `(.L_x_99) ;  /* 0x0000004c001c8947 */ /* 0x004fea0003800000 */
.L_x_98:
[----:B------:R-:W-:Y:S02]  /*4d60*/  R2UR UR42, R20 ;  /* 0x00000000142a72ca */ /* 0x000fe400000e0000 */
[----:B------:R-:W-:Y:S02]  /*4d70*/  R2UR UR43, R21 ;  /* 0x00000000152b72ca */ /* 0x000fe400000e0000 */
[----:B------:R-:W-:Y:S02]  /*4d80*/  ISETP.NE.U32.AND P2, PT, RZ, UR4, PT ;  /* 0x00000004ff007c0c */ /* 0x000fe4000bf45070 */
[----:B------:R-:W-:Y:S02]  /*4d90*/  SHF.L.U32 R12, R32, 0x1f, RZ ;  /* 0x0000001f200c7819 */ /* 0x000fe400000006ff */
[----:B------:R-:W-:Y:S05]  /*4da0*/  ISETP.NE.AND.EX P2, PT, RZ, UR5, PT, P2 ;  /* 0x00000005ff007c0c */ /* 0x000fea000bf45320 */
[----:B------:R-:W-:Y:S02]  /*4db0*/  USHF.L.U32 UR42, UR42, 0x7, URZ ;  /* 0x000000072a2a7899 */ /* 0x000fe400080006ff */
[----:B------:R-:W-:Y:S01]  /*4dc0*/  USHF.L.U32 UR43, UR43, 0x6, URZ ;  /* 0x000000062b2b7899 */ /* 0x000fe200080006ff */
[----:B------:R-:W-:Y:S11]  /*4dd0*/  BRA.U !UP4, `(.L_x_100) ;  /* 0x000000010c347547 */ /* 0x000ff6000b800000 */
[----:B------:R-:W-:Y:S01]  /*4de0*/  UPLOP3.LUT UP0, UPT, UPT, UPT, UP3, 0x80, 0x8 ;  /* 0x000000000008789c */ /* 0x000fe20003f0f030 */
[----:B--2---:R-:W-:Y:S02]  /*4df0*/  HFMA2 R0, -RZ, RZ, 0, 5.9604644775390625e-08 ;  /* 0x00000001ff007431 */ /* 0x004fe400000001ff */
[----:B------:R-:W-:Y:S03]  /*4e00*/  IMAD.MOV.U32 R59, RZ, RZ, 0x1 ;  /* 0x00000001ff3b7424 */ /* 0x000fe600078e00ff */
[----:B------:R-:W-:Y:S05]  /*4e10*/  PLOP3.LUT P0, PT, PT, PT, UP0, 0x80, 0x8 ;  /* 0x000000000008781c */ /* 0x000fea0003f0f008 */
[----:B------:R-:W2:Y:S01]  /*4e20*/  @UP0 LDCU.64 UR10, c[0x0][0x888] ;  /* 0x00011100ff0a07ac */ /* 0x000ea20008000a00 */
[----:B------:R-:W-:Y:S07]  /*4e30*/  @UP0 UIMAD UR8, UR36, UR4, URZ ;  /* 0x00000004240802a4 */ /* 0x000fee000f8e02ff */
[----:B------:R-:W-:Y:S01]  /*4e40*/  @!P0 PRMT R59, R0, 0x7610, R59 ;  /* 0x00007610003b8816 */ /* 0x000fe2000000003b */
[----:B--2---:R-:W-:Y:S03]  /*4e50*/  @UP0 UIMAD.WIDE UR10, UR8, 0x4, UR10 ;  /* 0x00000004080a08a5 */ /* 0x004fe6000f8e020a */
[----:B------:R-:W2:Y:S03]  /*4e60*/  @!UP0 LDCU UR8, c[0x0][0x880] ;  /* 0x00011000ff0887ac */ /* 0x000ea60008000800 */
[----:B------:R-:W-:Y:S01]  /*4e70*/  IMAD.U32 R10, RZ, RZ, UR10 ;  /* 0x0000000aff0a7e24 */ /* 0x000fe2000f8e00ff */
[----:B------:R-:W-:Y:S05]  /*4e80*/  MOV R11, UR11 ;  /* 0x0000000b000b7c02 */ /* 0x000fea0008000f00 */
[----:B------:R4:W5:Y:S02]  /*4e90*/  @P0 LDG.E R35, desc[UR46][R10.64] ;  /* 0x0000002e0a230981 */ /* 0x000964000c1e1900 */
[----:B--2-4-:R-:W-:Y:S07]  /*4ea0*/  @!P0 IMAD.U32 R35, RZ, RZ, UR8 ;  /* 0x00000008ff238e24 */ /* 0x014fee000f8e00ff */
.L_x_100:
[----:B-----5:R-:W-:Y:S01]  /*4eb0*/  @!P2 FSETP.EQ.AND P0, PT, R35, RZ, PT ;  /* 0x000000ff2300a20b */ /* 0x020fe20003f02000 */
[----:B------:R-:W-:Y:S01]  /*4ec0*/  @!UPT UIADD3 URZ, UPT, UPT, URZ, URZ, URZ ;  /* 0x000000fffffff290 */ /* 0x000fe2000fffe0ff */
[----:B------:R-:W-:Y:S11]  /*4ed0*/  @!P2 BRA `(.L_x_101) ;  /* 0x000000000014a947 */ /* 0x000ff60003800000 */
[----:B------:R-:W-:Y:S02]  /*4ee0*/  LOP3.LUT P2, RZ, R59, 0xff, RZ, 0xc0, !PT ;  /* 0x000000ff3bff7812 */ /* 0x000fe4000784c0ff */
[----:B------:R-:W-:Y:S04]  /*4ef0*/  PLOP3.LUT P0, PT, PT, PT, UP0, 0x80, 0x8 ;  /* 0x000000000008781c */ /* 0x000fe80003f0f008 */
[----:B------:R-:W-:Y:S07]  /*4f00*/  PLOP3.LUT P0, PT, P0, PT, PT, 0x8, 0x80 ;  /* 0x000000000080781c */ /* 0x000fee000070e170 */
[----:B------:R-:W-:Y:S11]  /*4f10*/  @P2 FSETP.EQ.AND P0, PT, R35, RZ, PT ;  /* 0x000000ff2300220b */ /* 0x000ff60003f02000 */
[----:B------:R-:W-:Y:S02]  /*4f20*/  @!UPT UIADD3 URZ, UPT, UPT, URZ, URZ, URZ ;  /* 0x000000fffffff290 */ /* 0x000fe4000fffe0ff */
.L_x_101:
[----:B------:R-:W4:Y:S01]  /*4f30*/  SYNCS.PHASECHK.TRANS64.TRYWAIT P2, [UR7+0xf0], R12 ;  /* 0x0000f00cff0075a7 */ /* 0x000f220008041107 */
[----:B------:R-:W-:Y:S04]  /*4f40*/  ELECT P4, URZ, PT ;  /* 0x0000000000ff782f */ /* 0x000fe80003880000 */
[----:B------:R-:W-:Y:S11]  /*4f50*/  PLOP3.LUT P4, PT, P0, P4, PT, 0xf2, 0x2f ;  /* 0x00000000002f781c */ /* 0x000ff60000789e72 */
[----:B------:R-:W-:Y:S02]  /*4f60*/  @!UPT UIADD3 URZ, UPT, UPT, URZ, URZ, URZ ;  /* 0x000000fffffff290 */ /* 0x000fe4000fffe0ff */
[----:B-1----:R-:W-:Y:S05]  /*4f70*/  @!P4 IADD3 R9, P0, PT, R36, 0x580, RZ ;  /* 0x000005802409c810 */ /* 0x002fea0007f1e0ff */
[----:B--2---:R-:W-:Y:S01]  /*4f80*/  @!P4 IMAD.X R0, RZ, RZ, R37, P0 ;  /* 0x000000ffff00c224 */ /* 0x004fe200000e0625 */
[----:B----4-:R-:W-:Y:S07]  /*4f90*/  @!P2 BRA `(.L_x_102) ;  /* 0x0000004800a4a947 */ /* 0x010fee0003800000 */
.L_x_210:
[----:B------:R-:W-:Y:S01]  /*4fa0*/  @!P4 R2UR UR9, R9 ;  /* 0x000000000909c2ca */ /* 0x000fe200000e0000 */
[----:B------:R-:W-:Y:S01]  /*4fb0*/  VOTEU.ALL UP1, P4 ;  /* 0x0000000000ff7886 */ /* 0x000fe20002020000 */
[----:B------:R-:W-:Y:S01]  /*4fc0*/  @!P4 R2UR UR8, R0 ;  /* 0x000000000008c2ca */ /* 0x000fe200000e0000 */
[----:B------:R-:W-:Y:S01]  /*4fd0*/  VOTEU.ALL UP2, P4 ;  /* 0x0000000000ff7886 */ /* 0x000fe20002040000 */
[----:B------:R-:W-:Y:S01]  /*4fe0*/  UMOV UR16, 0x0 ;  /* 0x0000000000107882 */ /* 0x000fe20000000000 */
[----:B------:R-:W-:Y:S01]  /*4ff0*/  UMOV UR17, 0x10000000 ;  /* 0x1000000000117882 */ /* 0x000fe20000000000 */
[----:B------:R-:W-:Y:S01]  /*5000*/  @!UP1 UIADD3 UR40, UPT, UPT, UR7, 0x200, URZ ;  /* 0x0000020007289890 */ /* 0x000fe2000fffe0ff */
[----:B------:R-:W-:Y:S01]  /*5010*/  @!P4 IMAD.MOV.U32 R0, RZ, RZ, 0x1000 ;  /* 0x00001000ff00c424 */ /* 0x000fe200078e00ff */
[----:B------:R-:W-:Y:S01]  /*5020*/  UMOV UR44, UR36 ;  /* 0x00000024002c7c82 */ /* 0x000fe20008000000 */
[----:B------:R-:W-:Y:S01]  /*5030*/  @!UP1 UIADD3 UR10, UPT, UPT, UR42, 0x40, URZ ;  /* 0x000000402a0a9890 */ /* 0x000fe2000fffe0ff */
[----:B------:R-:W-:Y:S01]  /*5040*/  @!P4 IADD3 R9, P0, PT, R36, 0x580, RZ ;  /* 0x000005802409c810 */ /* 0x000fe20007f1e0ff */
[----:B------:R-:W-:Y:S01]  /*5050*/  UMOV UR11, UR43 ;  /* 0x0000002b000b7c82 */ /* 0x000fe20008000000 */
[----:B------:R-:W-:Y:S01]  /*5060*/  UMOV UR12, UR36 ;  /* 0x00000024000c7c82 */ /* 0x000fe20008000000 */
[----:B------:R-:W-:Y:S01]  /*5070*/  IMAD.U32 R10, RZ, RZ, UR9 ;  /* 0x00000009ff0a7e24 */ /* 0x000fe2000f8e00ff */
[----:B------:R-:W-:Y:S01]  /*5080*/  UMOV UR9, UR41 ;  /* 0x0000002900097c82 */ /* 0x000fe20008000000 */
[----:B------:R-:W-:Y:S01]  /*5090*/  IMAD.U32 R11, RZ, RZ, UR8 ;  /* 0x00000008ff0b7e24 */ /* 0x000fe2000f8e00ff */
[----:B------:R-:W-:Y:S02]  /*50a0*/  @!UP1 UIADD3 UR8, UPT, UPT, UR7, 0xa00, URZ ;  /* 0x00000a0007089890 */ /* 0x000fe4000fffe0ff */
[----:B------:R-:W-:Y:S01]  /*50b0*/  @!P4 R2UR UR18, R10 ;  /* 0x000000000a12c2ca */ /* 0x000fe200000e0000 */
[----:B------:R-:W-:Y:S01]  /*50c0*/  VOTEU.ALL UP1, P4 ;  /* 0x0000000000ff7886 */ /* 0x000fe20002020000 */
[----:B------:R-:W-:Y:S01]  /*50d0*/  @!P4 R2UR UR19, R11 ;  /* 0x000000000b13c2ca */ /* 0x000fe200000e0000 */
[----:B------:R-:W-:Y:S11]  /*50e0*/  UPRMT UR14, UR37, 0x654, UR41 ;  /* 0x00000654250e7896 */ /* 0x000ff60008000029 */
[----:B------:R-:W-:Y:S01]  /*50f0*/  @!UPT UIADD3 URZ, UPT, UPT, URZ, URZ, URZ ;  /* 0x000000fffffff290 */ /* 0x000fe2000fffe0ff */
[----:B------:R2:W-:Y:S01]  /*5100*/  @!UP2 UTMALDG.3D [UR40], [UR18], desc[UR16] ;  /* 0x000010281200a5b4 */ /* 0x0005e20008011000 */
[----:B------:R2:W-:Y:S01]  /*5110*/  @!UP1 UTMALDG.3D [UR8], [UR18], desc[UR16] ;  /* 0x00001008120095b4 */ /* 0x0005e20008011000 */
[----:B------:R4:W-:Y:S01]  /*5120*/  @!P4 SYNCS.ARRIVE.TRANS64.RED.A0TR RZ, [UR7+0xd0], R0 ;  /* 0x0000d000ffffc9a7 */ /* 0x0009e20008300407 */
[----:B------:R-:W-:Y:S01]  /*5130*/  SYNCS.ARRIVE.TRANS64.RED.A1T0 RZ, [UR14], RZ ;  /* 0x000000ffffff79a7 */ /* 0x000fe2000810040e */
[----:B----4-:R-:W-:Y:S01]  /*5140*/  @!P4 IMAD.X R0, RZ, RZ, R37, P0 ;  /* 0x000000ffff00c224 */ /* 0x010fe200000e0625 */
[----:B------:R-:W4:Y:S02]  /*5150*/  SYNCS.PHASECHK.TRANS64.TRYWAIT P2, [UR7+0xf8], R12 ;  /* 0x0000f80cff0075a7 */ /* 0x000f240008041107 */
[----:B--2-4-:R-:W-:Y:S05]  /*5160*/  @!P2 BRA `(.L_x_103) ;  /* 0x000000480048a947 */ /* 0x014fea0003800000 */
.L_x_212:
        /* <DEDUP_REMOVED lines=8> */
[----:B------:R-:W-:Y:S01]  /*51f0*/  @!UP1 UIADD3 UR32, UPT, UPT, UR7, 0x1200, URZ ;  /* 0x0000120007209890 */ /* 0x000fe2000fffe0ff */
[----:B------:R-:W-:Y:S01]  /*5200*/  @!P4 IADD3 R21, P0, PT, R36, 0x580, RZ ;  /* 0x000005802415c810 */ /* 0x000fe20007f1e0ff */
[----:B------:R-:W-:Y:S01]  /*5210*/  UMOV UR35, UR43 ;  /* 0x0000002b00237c82 */ /* 0x000fe20008000000 */
[----:B------:R-:W-:Y:S02]  /*5220*/  @!UP1 UIADD3 UR10, UPT, UPT, UR42, 0x50, URZ ;  /* 0x000000502a0a9890 */ /* 0x000fe4000fffe0ff */
[----:B------:R-:W-:Y:S01]  /*5230*/  IMAD.U32 R10, RZ, RZ, UR9 ;  /* 0x00000009ff0a7e24 */ /* 0x000fe2000f8e00ff */
[----:B------:R-:W-:Y:S01]  /*5240*/  UMOV UR9, UR33 ;  /* 0x0000002100097c82 */ /* 0x000fe20008000000 */
[----:B------:R-:W-:Y:S01]  /*5250*/  IMAD.U32 R11, RZ, RZ, UR8 ;  /* 0x00000008ff0b7e24 */ /* 0x000fe2000f8e00ff */
[----:B------:R-:W-:Y:S01]  /*5260*/  @!UP1 UIADD3 UR8, UPT, UPT, UR7, 0x1a00, URZ ;  /* 0x00001a0007089890 */ /* 0x000fe2000fffe0ff */
[----:B------:R-:W-:Y:S01]  /*5270*/  @!P4 IMAD.X R20, RZ, RZ, R37, P0 ;  /* 0x000000ffff14c224 */ /* 0x000fe200000e0625 */
[----:B------:R-:W-:Y:S01]  /*5280*/  @!P4 R2UR UR18, R10 ;  /* 0x000000000a12c2ca */ /* 0x000fe200000e0000 */
[----:B------:R-:W-:Y:S01]  /*5290*/  VOTEU.ALL UP1, P4 ;  /* 0x0000000000ff7886 */ /* 0x000fe20002020000 */
[----:B------:R-:W-:Y:S01]  /*52a0*/  @!P4 R2UR UR19, R11 ;  /* 0x000000000b13c2ca */ /* 0x000fe200000e0000 */
[----:B------:R-:W-:Y:S01]  /*52b0*/  UMOV UR11, UR43 ;  /* 0x0000002b000b7c82 */ /* 0x000fe20008000000 */
[----:B------:R-:W-:Y:S01]  /*52c0*/  UMOV UR12, UR36 ;  /* 0x00000024000c7c82 */ /* 0x000fe20008000000 */
[----:B------:R-:W-:Y:S10]  /*52d0*/  UPRMT UR14, UR37, 0x654, UR33 ;  /* 0x00000654250e7896 */ /* 0x000ff40008000021 */
[----:B------:R2:W-:Y:S01]  /*52e0*/  @!UP2 UTMALDG.3D [UR32], [UR18], desc[UR16] ;  /* 0x000010201200a5b4 */ /* 0x0005e20008011000 */
[----:B------:R2:W-:Y:S01]  /*52f0*/  @!UP1 UTMALDG.3D [UR8], [UR18], desc[UR16] ;  /* 0x00001008120095b4 */ /* 0x0005e20008011000 */
[----:B------:R2:W-:Y:S01]  /*5300*/  @!P4 SYNCS.ARRIVE.TRANS64.RED.A0TR RZ, [UR7+0xd8], R0 ;  /* 0x0000d800ffffc9a7 */ /* 0x0005e20008300407 */
[----:B------:R-:W-:Y:S01]  /*5310*/  SYNCS.ARRIVE.TRANS64.RED.A1T0 RZ, [UR14], RZ ;  /* 0x000000ffffff79a7 */ /* 0x000fe2000810040e */
[----:B------:R-:W4:Y:S02]  /*5320*/  SYNCS.PHASECHK.TRANS64.TRYWAIT P2, [UR7+0x100], R12 ;  /* 0x0001000cff0075a7 */ /* 0x000f240008041107 */
[----:B--2-4-:R-:W-:Y:S05]  /*5330*/  @!P2 BRA `(.L_x_104) ;  /* 0x0000004400eca947 */ /* 0x014fea0003800000 */
.L_x_214:
[----:B------:R-:W2:Y:S01]  /*5340*/  LDC.64 R14, c[0x0][0xb10] ;  /* 0x0002c400ff0e7b82 */ /* 0x000ea20000000a00 */
[----:B------:R-:W-:Y:S01]  /*5350*/  @!P4 R2UR UR9, R21 ;  /* 0x000000001509c2ca */ /* 0x000fe200000e0000 */
[----:B------:R-:W-:Y:S01]  /*5360*/  VOTEU.ALL UP1, P4 ;  /* 0x0000000000ff7886 */ /* 0x000fe20002020000 */
[----:B------:R-:W-:Y:S01]  /*5370*/  @!P4 R2UR UR8, R20 ;  /* 0x000000001408c2ca */ /* 0x000fe200000e0000 */
[----:B------:R-:W-:Y:S01]  /*5380*/  VOTEU.ALL UP2, P4 ;  /* 0x0000000000ff7886 */ /* 0x000fe20002040000 */
[----:B------:R-:W-:Y:S03]  /*5390*/  UMOV UR16, 0x0 ;  /* 0x0000000000107882 */ /* 0x000fe60000000000 */
[----:B------:R-:W4:Y:S01]  /*53a0*/  LDC.64 R10, c[0x0][0xb18] ;  /* 0x0002c600ff0a7b82 */ /* 0x000f220000000a00 */
[----:B------:R-:W-:Y:S01]  /*53b0*/  @!UP1 UIADD3 UR26, UPT, UPT, UR42, 0x20, URZ ;  /* 0x000000202a1a9890 */ /* 0x000fe2000fffe0ff */
[----:B------:R-:W-:Y:S01]  /*53c0*/  @P3 SHF.R.U32.HI R24, RZ, 0x10, R29 ;  /* 0x00000010ff183819 */ /* 0x000fe2000001161d */
[----:B------:R-:W-:Y:S01]  /*53d0*/  @!UP1 UIADD3 UR24, UPT, UPT, UR7, 0x2200, URZ ;  /* 0x0000220007189890 */ /* 0x000fe2000fffe0ff */
[----:B------:R-:W-:Y:S01]  /*53e0*/  VIADD R27, R27, 0x1 ;  /* 0x000000011b1b7836 */ /* 0x000fe20000000000 */
[----:B------:R-:W-:Y:S03]  /*53f0*/  UMOV UR17, 0x10000000 ;  /* 0x1000000000117882 */ /* 0x000fe60000000000 */
[----:B------:R-:W5:Y:S01]  /*5400*/  @!P1 LDC R0, c[0x0][0xb20] ;  /* 0x0002c800ff009b82 */ /* 0x000f620000000800 */
[----:B------:R-:W-:Y:S01]  /*5410*/  UMOV UR27, UR43 ;  /* 0x0000002b001b7c82 */ /* 0x000fe20008000000 */
[----:B------:R-:W-:Y:S01]  /*5420*/  IMAD.U32 R20, RZ, RZ, UR9 ;  /* 0x00000009ff147e24 */ /* 0x000fe2000f8e00ff */
[----:B------:R-:W-:Y:S05]  /*5430*/  UMOV UR28, UR36 ;  /* 0x00000024001c7c82 */ /* 0x000fea0008000000 */
[----:B-1----:R-:W1:Y:S01]  /*5440*/  @!P1 LDC R3, c[0x0][0xb0c] ;  /* 0x0002c300ff039b82 */ /* 0x002e620000000800 */
[----:B------:R-:W-:Y:S01]  /*5450*/  IMAD.U32 R21, RZ, RZ, UR8 ;  /* 0x00000008ff157e24 */ /* 0x000fe2000f8e00ff */
[----:B------:R-:W-:Y:S01]  /*5460*/  @!UP1 UIADD3 UR10, UPT, UPT, UR42, 0x60, URZ ;  /* 0x000000602a0a9890 */ /* 0x000fe2000fffe0ff */
[----:B------:R-:W-:Y:S01]  /*5470*/  @!P4 R2UR UR18, R20 ;  /* 0x000000001412c2ca */ /* 0x000fe200000e0000 */
[----:B------:R-:W-:Y:S01]  /*5480*/  @!UP1 UIADD3 UR8, UPT, UPT, UR7, 0x2a00, URZ ;  /* 0x00002a0007089890 */ /* 0x000fe2000fffe0ff */
[----:B------:R-:W-:Y:S01]  /*5490*/  @!P4 IMAD.MOV.U32 R20, RZ, RZ, 0x1000 ;  /* 0x00001000ff14c424 */ /* 0x000fe200078e00ff */
[----:B------:R-:W-:Y:S01]  /*54a0*/  @!P4 R2UR UR19, R21 ;  /* 0x000000001513c2ca */ /* 0x000fe200000e0000 */
[----:B------:R-:W-:Y:S01]  /*54b0*/  VOTEU.ALL UP1, P4 ;  /* 0x0000000000ff7886 */ /* 0x000fe20002020000 */
[----:B------:R-:W-:Y:S01]  /*54c0*/  UMOV UR9, UR25 ;  /* 0x0000001900097c82 */ /* 0x000fe20008000000 */
[----:B------:R-:W-:Y:S01]  /*54d0*/  UMOV UR11, UR43 ;  /* 0x0000002b000b7c82 */ /* 0x000fe20008000000 */
[----:B------:R-:W-:Y:S01]  /*54e0*/  UMOV UR12, UR36 ;  /* 0x00000024000c7c82 */ /* 0x000fe20008000000 */
[----:B------:R-:W-:Y:S08]  /*54f0*/  UPRMT UR14, UR37, 0x654, UR25 ;  /* 0x00000654250e7896 */ /* 0x000ff00008000019 */
[----:B------:R1:W-:Y:S02]  /*5500*/  @!UP2 UTMALDG.3D [UR24], [UR18], desc[UR16] ;  /* 0x000010181200a5b4 */ /* 0x0003e40008011000 */
[----:B-1----:R-:W-:Y:S01]  /*5510*/  @!P1 ISETP.NE.AND P2, PT, R3, 0x1, PT ;  /* 0x000000010300980c */ /* 0x002fe20003f45270 */
[C---:B--2---:R-:W-:Y:S01]  /*5520*/  @!P1 IMAD.HI.U32 R14, R13.reuse, R14, RZ ;  /* 0x0000000e0d0e9227 */ /* 0x044fe200078e00ff */
[----:B----4-:R-:W-:Y:S01]  /*5530*/  @!P1 ISETP.NE.AND P0, PT, R10, 0x1, PT ;  /* 0x000000010a00980c */ /* 0x010fe20003f05270 */
[----:B------:R1:W-:Y:S01]  /*5540*/  @!UP1 UTMALDG.3D [UR8], [UR18], desc[UR16] ;  /* 0x00001008120095b4 */ /* 0x0003e20008011000 */
[----:B------:R1:W-:Y:S01]  /*5550*/  @!P4 SYNCS.ARRIVE.TRANS64.RED.A0TR RZ, [UR7+0xe0], R20 ;  /* 0x0000e014ffffc9a7 */ /* 0x0003e20008300407 */
[C---:B------:R-:W-:Y:S01]  /*5560*/  @!P1 IMAD.HI.U32 R11, R8.reuse, R11, RZ ;  /* 0x0000000b080b9227 */ /* 0x040fe200078e00ff */
[----:B------:R-:W-:Y:S04]  /*5570*/  @!P1 SHF.R.U32.HI R14, RZ, R15, R14 ;  /* 0x0000000fff0e9219 */ /* 0x000fe8000001160e */
[----:B-----5:R-:W-:Y:S02]  /*5580*/  @!P1 SHF.R.U32.HI R9, RZ, R0, R11 ;  /* 0x00000000ff099219 */ /* 0x020fe4000001160b */
[----:B------:R-:W-:Y:S02]  /*5590*/  @!P1 SEL R14, R13, R14, !P2 ;  /* 0x0000000e0d0e9207 */ /* 0x000fe40005000000 */
[----:B------:R-:W-:Y:S05]  /*55a0*/  @!P1 SEL R9, R8, R9, !P0 ;  /* 0x0000000908099207 */ /* 0x000fea0004000000 */
[----:B------:R-:W-:Y:S01]  /*55b0*/  @!P1 IMAD.IADD R0, R9, 0x1, -R14 ;  /* 0x0000000109009824 */ /* 0x000fe200078e0a0e */
[----:B------:R-:W-:Y:S01]  /*55c0*/  SYNCS.ARRIVE.TRANS64.RED.A1T0 RZ, [UR14], RZ ;  /* 0x000000ffffff79a7 */ /* 0x000fe2000810040e */
[----:B------:R-:W-:Y:S02]  /*55d0*/  @!P1 IMAD.IADD R9, R14, 0x1, -R9 ;  /* 0x000000010e099824 */ /* 0x000fe400078e0a09 */
[----:B------:R-:W-:Y:S02]  /*55e0*/  @!P1 IMAD R13, R0, R3, R13 ;  /* 0x00000003000d9224 */ /* 0x000fe400078e020d */
[----:B------:R-:W-:Y:S01]  /*55f0*/  @!P1 IMAD R8, R9, R10, R8 ;  /* 0x0000000a09089224 */ /* 0x000fe200078e0208 */
[----:B------:R-:W2:Y:S02]  /*5600*/  SYNCS.PHASECHK.TRANS64.TRYWAIT P5, [UR7+0x108], R12 ;  /* 0x0001080cff0075a7 */ /* 0x000ea400080a1107 */
[----:B-12---:R-:W-:Y:S05]  /*5610*/  @!P5 BRA `(.L_x_105) ;  /* 0x00000044004cd947 */ /* 0x006fea0003800000 */
.L_x_216:
[----:B-1----:R-:W-:Y:S01]  /*5620*/  @!P4 IADD3 R3, P0, PT, R36, 0x580, RZ ;  /* 0x000005802403c810 */ /* 0x002fe20007f1e0ff */
[----:B------:R-:W-:Y:S01]  /*5630*/  VOTEU.ALL UP1, P4 ;  /* 0x0000000000ff7886 */ /* 0x000fe20002020000 */
[----:B------:R-:W-:Y:S01]  /*5640*/  VOTEU.ALL UP2, P4 ;  /* 0x0000000000ff7886 */ /* 0x000fe20002040000 */
[----:B------:R-:W-:Y:S01]  /*5650*/  UMOV UR14, 0x0 ;  /* 0x00000000000e7882 */ /* 0x000fe20000000000 */
[----:B------:R-:W-:Y:S01]  /*5660*/  @!P4 R2UR UR9, R3 ;  /* 0x000000000309c2ca */ /* 0x000fe200000e0000 */
[----:B------:R-:W-:Y:S01]  /*5670*/  @!P4 IMAD.X R0, RZ, RZ, R37, P0 ;  /* 0x000000ffff00c224 */ /* 0x000fe200000e0625 */
[----:B------:R-:W-:Y:S01]  /*5680*/  @!UP1 UIADD3 UR17, UPT, UPT, UR7, 0xe8, URZ ;  /* 0x000000e807119890 */ /* 0x000fe2000fffe0ff */
[----:B------:R-:W-:Y:S01]  /*5690*/  ISETP.NE.AND P0, PT, R27, 0x2, PT ;  /* 0x000000021b00780c */ /* 0x000fe20003f05270 */
[----:B------:R-:W-:Y:S01]  /*56a0*/  @!UP1 UIADD3 UR18, UPT, UPT, UR42, 0x30, URZ ;  /* 0x000000302a129890 */ /* 0x000fe2000fffe0ff */
[----:B------:R-:W-:Y:S01]  /*56b0*/  LOP3.LUT R32, R32, 0x1, RZ, 0x3c, !PT ;  /* 0x0000000120207812 */ /* 0x000fe200078e3cff */
[----:B------:R-:W-:Y:S01]  /*56c0*/  @!UP1 UIADD3 UR16, UPT, UPT, UR7, 0x3200, URZ ;  /* 0x0000320007109890 */ /* 0x000fe2000fffe0ff */
[----:B------:R-:W-:Y:S01]  /*56d0*/  @!P4 R2UR UR8, R0 ;  /* 0x000000000008c2ca */ /* 0x000fe200000e0000 */
[----:B------:R-:W-:Y:S01]  /*56e0*/  UMOV UR15, 0x10000000 ;  /* 0x10000000000f7882 */ /* 0x000fe20000000000 */
[----:B------:R-:W-:Y:S01]  /*56f0*/  UMOV UR19, UR43 ;  /* 0x0000002b00137c82 */ /* 0x000fe20008000000 */
[----:B------:R-:W-:Y:S01]  /*5700*/  UMOV UR20, UR36 ;  /* 0x0000002400147c82 */ /* 0x000fe20008000000 */
[----:B------:R-:W-:Y:S01]  /*5710*/  @!UP1 UIADD3 UR10, UPT, UPT, UR42, 0x70, URZ ;  /* 0x000000702a0a9890 */ /* 0x000fe2000fffe0ff */
[----:B------:R-:W-:Y:S01]  /*5720*/  SEL R0, RZ, 0x1, P0 ;  /* 0x00000001ff007807 */ /* 0x000fe20000000000 */
[----:B------:R-:W-:Y:S01]  /*5730*/  IMAD.U32 R10, RZ, RZ, UR9 ;  /* 0x00000009ff0a7e24 */ /* 0x000fe2000f8e00ff */
[----:B------:R-:W-:Y:S01]  /*5740*/  UMOV UR11, UR43 ;  /* 0x0000002b000b7c82 */ /* 0x000fe20008000000 */
[----:B------:R-:W-:Y:S01]  /*5750*/  UMOV UR12, UR36 ;  /* 0x00000024000c7c82 */ /* 0x000fe20008000000 */
[----:B------:R-:W-:Y:S01]  /*5760*/  UMOV UR9, UR17 ;  /* 0x0000001100097c82 */ /* 0x000fe20008000000 */
[----:B------:R-:W-:Y:S01]  /*5770*/  @P3 R2UR UR36, R24 ;  /* 0x00000000182432ca */ /* 0x000fe200000e0000 */
[----:B------:R-:W-:Y:S01]  /*5780*/  IMAD.IADD R20, R8, 0x1, R58 ;  /* 0x0000000108147824 */ /* 0x000fe200078e023a */
[----:B------:R-:W-:Y:S01]  /*5790*/  @!P4 R2UR UR22, R10 ;  /* 0x000000000a16c2ca */ /* 0x000fe200000e0000 */
[----:B------:R-:W-:Y:S01]  /*57a0*/  IMAD.U32 R11, RZ, RZ, UR8 ;  /* 0x00000008ff0b7e24 */ /* 0x000fe2000f8e00ff */
[----:B------:R-:W-:Y:S01]  /*57b0*/  @!UP1 UIADD3 UR8, UPT, UPT, UR7, 0x3a00, URZ ;  /* 0x00003a0007089890 */ /* 0x000fe2000fffe0ff */
[----:B------:R-:W-:Y:S01]  /*57c0*/  LOP3.LUT R25, R25, R0, RZ, 0x3c, !PT ;  /* 0x0000000019197212 */ /* 0x000fe200078e3cff */
[----:B------:R-:W-:Y:S01]  /*57d0*/  VOTEU.ALL UP1, P4 ;  /* 0x0000000000ff7886 */ /* 0x000fe20002020000 */
[----:B------:R-:W-:Y:S01]  /*57e0*/  IMAD.IADD R21, R13, 0x1, R60 ;  /* 0x000000010d157824 */ /* 0x000fe200078e023c */
[----:B------:R-:W-:Y:S02]  /*57f0*/  @!P4 R2UR UR23, R11 ;  /* 0x000000000b17c2ca */ /* 0x000fe400000e0000 */
[----:B------:R-:W-:Y:S11]  /*5800*/  SEL R27, R27, RZ, P0 ;  /* 0x000000ff1b1b7207 */ /* 0x000ff60000000000 */
[----:B------:R2:W-:Y:S01]  /*5810*/  @!UP2 UTMALDG.3D [UR16], [UR22], desc[UR14] ;  /* 0x00000e101600a5b4 */ /* 0x0005e20008011000 */
[----:B------:R2:W-:Y:S01]  /*5820*/  @!UP1 UTMALDG.3D [UR8], [UR22], desc[UR14] ;  /* 0x00000e08160095b4 */ /* 0x0005e20008011000 */
[----:B------:R2:W-:Y:S01]  /*5830*/  @!P4 SYNCS.ARRIVE.TRANS64.RED.A0TR RZ, [UR7+0xe8], R23 ;  /* 0x0000e817ffffc9a7 */ /* 0x0005e20008300407 */
[----:B------:R-:W-:Y:S01]  /*5840*/  UPLOP3.LUT UP1, UPT, UPT, UPT, UPT, 0x80, 0x8 ;  /* 0x000000000008789c */ /* 0x000fe20003f2f070 */
[----:B------:R-:W-:Y:S01]  /*5850*/  SYNCS.ARRIVE.TRANS64.RED.A1T0 RZ, [UR13], RZ ;  /* 0x000000ffffff79a7 */ /* 0x000fe2000810040d */
[----:B------:R-:W-:Y:S09]  /*5860*/  @P3 BRA `(.L_x_106) ;  /* 0xfffffff000303947 */ /* 0x000ff2000383ffff */
[----:B------:R-:W-:-:S04]  /*5870*/  SHF.L.U32 R3, R32, 0x1f, RZ ;  /* 0x0000001f20037819 */ /* 0x000fc800000006ff */
[----:B------:R-:W1:Y:S02]  /*5880*/  SYNCS.PHASECHK.TRANS64.TRYWAIT P0, [UR7+0xf0], R3 ;  /* 0x0000f003ff0075a7 */ /* 0x000e640008001107 */
[----:B-1----:R-:W-:Y:S05]  /*5890*/  @!P0 BRA `(.L_x_107) ;  /* 0x0000004000c48947 */ /* 0x002fea0003800000 */
.L_x_218:
[----:B------:R-:W4:Y:S02]  /*58a0*/  SYNCS.PHASECHK.TRANS64.TRYWAIT P0, [UR7+0xf8], R3 ;  /* 0x0000f803ff0075a7 */ /* 0x000f240008001107 */
[----:B----4-:R-:W-:Y:S05]  /*58b0*/  @!P0 BRA `(.L_x_108) ;  /* 0x0000004000d48947 */ /* 0x010fea0003800000 */
.L_x_220:
[----:B------:R-:W4:Y:S02]  /*58c0*/  SYNCS.PHASECHK.TRANS64.TRYWAIT P0, [UR7+0x100], R3 ;  /* 0x00010003ff0075a7 */ /* 0x000f240008001107 */
[----:B----4-:R-:W-:Y:S05]  /*58d0*/  @!P0 BRA `(.L_x_109) ;  /* 0x0000004000e48947 */ /* 0x010fea0003800000 */
.L_x_222:
[----:B-1----:R-:W-:-:S07]  /*58e0*/  MOV R0, UR7 ;  /* 0x0000000700007c02 */ /* 0x002fce0008000f00 */
.L_x_110:
[----:B-1----:R-:W-:-:S04]  /*58f0*/  SHF.L.U32 R3, R32, 0x1f, RZ ;  /* 0x0000001f20037819 */ /* 0x002fc800000006ff */
[----:B------:R1:W4:Y:S03]  /*5900*/  SYNCS.PHASECHK.TRANS64.TRYWAIT P0, [R0+URZ+0x108], R3 ;  /* 0x00010803000075a7 */ /* 0x00032600080011ff */
[----:B----4-:R-:W-:Y:S05]  /*5910*/  @!P0 NANOSLEEP.SYNCS 0x989680 ;  /* 0x009896800000895d */ /* 0x010fea0003900000 */
[----:B------:R-:W4:Y:S02]  /*5920*/  @!P0 SYNCS.PHASECHK.TRANS64 P0, [R0+URZ+0x108], R3 ;  /* 0x00010803000085a7 */ /* 0x000f2400080010ff */
[----:B--2-4-:R-:W-:Y:S05]  /*5930*/  @P0 EXIT ;  /* 0x000000000000094d */ /* 0x014fea0003800000 */
[----:B------:R-:W-:Y:S05]  /*5940*/  BRA `(.L_x_110) ;  /* 0xfffffffc00e87947 */ /* 0x000fea000383ffff */
.L_x_95:
[----:B------:R-:W-:-:S06]  /*5950*/  UISETP.GE.AND UP1, UPT, UR10, 0x4, UPT ;  /* 0x000000040a00788c */ /* 0x000fcc000bf26270 */
[----:B------:R-:W-:-:S13]  /*5960*/  PLOP3.LUT P0, PT, PT, PT, UP1, 0x80, 0x8 ;  /* 0x000000000008781c */ /* 0x000fda0003f0f018 */
[----:B------:R-:W-:Y:S05]  /*5970*/  @!P0 EXIT ;  /* 0x000000000000894d */ /* 0x000fea0003800000 */
[----:B------:R-:W-:Y:S01]  /*5980*/  BAR.SYNC.DEFER_BLOCKING 0x6, 0xa0 ;  /* 0x0182800000007b1d */ /* 0x000fe20000010000 */
[----:B------:R-:W-:Y:S02]  /*5990*/  IMAD.SHL.U32 R4, R66, 0x200000, RZ ;  /* 0x0020000042047824 */ /* 0x000fe400078e00ff */
[----:B------:R-:W-:Y:S02]  /*59a0*/  HFMA2 R71, -RZ, RZ, 0, 5.9604644775390625e-08 ;  /* 0x00000001ff477431 */ /* 0x000fe400000001ff */
[C---:B------:R-:W-:Y:S01]  /*59b0*/  IMAD.SHL.U32 R65, R72.reuse, 0x10, RZ ;  /* 0x0000001048417824 */ /* 0x040fe200078e00ff */
[----:B------:R-:W-:Y:S01]  /*59c0*/  MOV R69, RZ ;  /* 0x000000ff00457202 */ /* 0x000fe20000000f00 */
[----:B------:R-:W-:Y:S01]  /*59d0*/  IMAD.U32 R33, R72, 0x10000, RZ ;  /* 0x0001000048217824 */ /* 0x000fe200078e00ff */
[----:B------:R-:W-:Y:S01]  /*59e0*/  UMOV UR48, 0x400 ;  /* 0x0000040000307882 */ /* 0x000fe20000000000 */
[----:B------:R-:W1:Y:S01]  /*59f0*/  LDC R63, c[0x0][0x370] ;  /* 0x0000dc00ff3f7b82 */ /* 0x000e620000000800 */
[----:B------:R-:W-:Y:S01]  /*5a00*/  ULEA UR48, UR37, UR48, 0x18 ;  /* 0x0000003025307291 */ /* 0x000fe2000f8ec0ff */
[----:B------:R-:W-:Y:S01]  /*5a10*/  LOP3.LUT R4, R4, 0x200000, RZ, 0xc0, !PT ;  /* 0x0020000004047812 */ /* 0x000fe200078ec0ff */
[----:B------:R-:W-:Y:S01]  /*5a20*/  IMAD.SHL.U32 R64, R72, 0x2, RZ ;  /* 0x0000000248407824 */ /* 0x000fe200078e00ff */
[C---:B------:R-:W-:Y:S01]  /*5a30*/  LOP3.LUT R5, R65.reuse, 0x40, RZ, 0xc0, !PT ;  /* 0x0000004041057812 */ /* 0x040fe200078ec0ff */
[----:B------:R-:W-:Y:S01]  /*5a40*/  IMAD.SHL.U32 R3, R66, 0x200, RZ ;  /* 0x0000020042037824 */ /* 0x000fe200078e00ff */
[----:B------:R-:W-:Y:S01]  /*5a50*/  LOP3.LUT R2, R65, 0x5b0, RZ, 0xc0, !PT ;  /* 0x000005b041027812 */ /* 0x000fe200078ec0ff */
[----:B------:R-:W-:Y:S01]  /*5a60*/  UIADD3 UR4, UPT, UPT, UR48, 0x200, URZ ;  /* 0x0000020030047890 */ /* 0x000fe2000fffe0ff */
[----:B------:R-:W2:Y:S01]  /*5a70*/  LDC R28, c[0x0][0xb0c] ;  /* 0x0002c300ff1c7b82 */ /* 0x000ea20000000800 */
[----:B------:R-:W-:Y:S01]  /*5a80*/  LOP3.LUT R33, R4, 0x400000, R33, 0xf8, !PT ;  /* 0x0040000004217812 */ /* 0x000fe200078ef821 */
[----:B------:R-:W-:Y:S01]  /*5a90*/  IMAD.MOV.U32 R30, RZ, RZ, RZ ;  /* 0x000000ffff1e7224 */ /* 0x000fe200078e00ff */
[----:B------:R-:W-:Y:S01]  /*5aa0*/  LOP3.LUT R64, R5, 0x8, R64, 0xf8, !PT ;  /* 0x0000000805407812 */ /* 0x000fe200078ef840 */
[----:B------:R-:W-:Y:S01]  /*5ab0*/  IMAD.MOV.U32 R70, RZ, RZ, RZ ;  /* 0x000000ffff467224 */ /* 0x000fe200078e00ff */
[----:B------:R-:W-:Y:S01]  /*5ac0*/  LOP3.LUT R3, R2, 0x200, R3, 0xf8, !PT ;  /* 0x0000020002037812 */ /* 0x000fe200078ef803 */
[----:B------:R-:W-:Y:S01]  /*5ad0*/  IMAD.MOV.U32 R76, RZ, RZ, RZ ;  /* 0x000000ffff4c7224 */ /* 0x000fe200078e00ff */
[----:B------:R-:W-:Y:S01]  /*5ae0*/  LOP3.LUT P0, RZ, R65, 0x40, RZ, 0xc0, !PT ;  /* 0x0000004041ff7812 */ /* 0x000fe2000780c0ff */
[----:B------:R-:W3:Y:S01]  /*5af0*/  LDC R61, c[0x0][0xb20] ;  /* 0x0002c800ff3d7b82 */ /* 0x000ee20000000800 */
[----:B------:R-:W4:Y:S01]  /*5b00*/  LDS R0, [UR48+0x1d0] ;  /* 0x0001d030ff007984 */ /* 0x000f220008000800 */
[----:B------:R-:W-:Y:S01]  /*5b10*/  LOP3.LUT R64, R3, R64, RZ, 0xfc, !PT ;  /* 0x0000004003407212 */ /* 0x000fe200078efcff */
[----:B------:R-:W-:Y:S01]  /*5b20*/  IMAD.U32 R67, RZ, RZ, UR4 ;  /* 0x00000004ff437e24 */ /* 0x000fe2000f8e00ff */
[----:B------:R-:W-:Y:S01]  /*5b30*/  LOP3.LUT R72, R72, 0x60, RZ, 0xc0, !PT ;  /* 0x0000006048487812 */ /* 0x000fe200078ec0ff */
[----:B------:R-:W1:Y:S03]  /*5b40*/  LDCU.64 UR52, c[0x0][0x348] ;  /* 0x00006900ff3477ac */ /* 0x000e660008000a00 */
[----:B------:R-:W1:Y:S01]  /*5b50*/  LDC R27, c[0x0][0xb30] ;  /* 0x0002cc00ff1b7b82 */ /* 0x000e620000000800 */
[----:B------:R-:W1:Y:S01]  /*5b60*/  LDCU.64 UR38, c[0x0][0x888] ;  /* 0x00011100ff2677ac */ /* 0x000e620008000a00 */
[----:B------:R-:W1:Y:S06]  /*5b70*/  LDCU.64 UR44, c[0x0][0x890] ;  /* 0x00011200ff2c77ac */ /* 0x000e6c0008000a00 */
[----:B------:R-:W1:Y:S01]  /*5b80*/  LDC.64 R56, c[0x0][0xb10] ;  /* 0x0002c400ff387b82 */ /* 0x000e620000000a00 */
[----:B------:R-:W-:Y:S01]  /*5b90*/  UMOV UR49, URZ ;  /* 0x000000ff00317c82 */ /* 0x000fe20008000000 */
[----:B------:R-:W-:-:S06]  /*5ba0*/  UMOV UR51, URZ ;  /* 0x000000ff00337c82 */ /* 0x000fcc0008000000 */
[----:B------:R-:W1:Y:S08]  /*5bb0*/  LDC.64 R24, c[0x0][0xb18] ;  /* 0x0002c600ff187b82 */ /* 0x000e700000000a00 */
[----:B------:R-:W1:Y:S08]  /*5bc0*/  LDC.64 R22, c[0x0][0xb28] ;  /* 0x0002ca00ff167b82 */ /* 0x000e700000000a00 */
[----:B------:R-:W1:Y:S01]  /*5bd0*/  LDC.64 R54, c[0x0][0x8b0] ;  /* 0x00022c00ff367b82 */ /* 0x000e620000000a00 */
[----:B----4-:R-:W-:Y:S01]  /*5be0*/  IMAD.IADD R33, R0, 0x1, R33 ;  /* 0x0000000100217824 */ /* 0x010fe200078e0221 */
[----:B------:R-:W-:-:S06]  /*5bf0*/  P2R R0, PR, RZ, 0x1 ;  /* 0x00000001ff007803 */ /* 0x000fcc0000000000 */
[----:B------:R-:W4:Y:S08]  /*5c00*/  LDC.64 R52, c[0x0][0x8a8] ;  /* 0x00022a00ff347b82 */ /* 0x000f300000000a00 */
[----:B--23--:R-:W1:Y:S02]  /*5c10*/  LDC R62, c[0x0][0x374] ;  /* 0x0000dd00ff3e7b82 */ /* 0x00ce640000000800 */
.L_x_154:
[C---:B------:R-:W-:Y:S02]  /*5c20*/  LEA R0, R76.reuse, UR48, 0x3 ;  /* 0x000000304c007c11 */ /* 0x040fe4000f8e18ff */
[----:B------:R-:W-:Y:S02]  /*5c30*/  SHF.L.U32 R3, R69, 0x1f, RZ ;  /* 0x0000001f45037819 */ /* 0x000fe400000006ff */
[----:B------:R-:W-:Y:S02]  /*5c40*/  LEA R16, R76, UR48, 0x4 ;  /* 0x000000304c107c11 */ /* 0x000fe4000f8e20ff */
[----:B--2---:R-:W2:Y:S02]  /*5c50*/  SYNCS.PHASECHK.TRANS64.TRYWAIT P0, [R0+URZ+0x120], R3 ;  /* 0x00012003000075a7 */ /* 0x004ea400080011ff */
[----:B--2---:R-:W-:Y:S05]  /*5c60*/  @!P0 BRA `(.L_x_111) ;  /* 0x0000004000188947 */ /* 0x004fea0003800000 */
.L_x_223:
[----:B------:R-:W3:Y:S01]  /*5c70*/  LDC.64 R12, c[0x0][0xb10] ;  /* 0x0002c400ff0c7b82 */ /* 0x000ee20000000a00 */
[----:B------:R-:W4:Y:S01]  /*5c80*/  LDS.128 R16, [R16+0x1b0] ;  /* 0x0001b00010107984 */ /* 0x000f220000000c00 */
[----:B-1----:R-:W-:Y:S01]  /*5c90*/  ISETP.NE.AND P1, PT, R27, 0x1, PT ;  /* 0x000000011b00780c */ /* 0x002fe20003f25270 */
[----:B--2---:R-:W-:Y:S01]  /*5ca0*/  VIADD R0, R0, 0x130 ;  /* 0x0000013000007836 */ /* 0x004fe20000000000 */
[----:B------:R-:W-:Y:S04]  /*5cb0*/  ISETP.GE.AND P0, PT, R26, 0x1, PT ;  /* 0x000000011a00780c */ /* 0x000fe80003f06270 */
[----:B------:R-:W1:Y:S01]  /*5cc0*/  LDC.64 R10, c[0x0][0xb18] ;  /* 0x0002c600ff0a7b82 */ /* 0x000e620000000a00 */
[----:B------:R-:W-:Y:S01]  /*5cd0*/  PRMT R0, RZ, 0x654, R0 ;  /* 0x00000654ff007816 */ /* 0x000fe20000000000 */
[----:B------:R-:W-:Y:S01]  /*5ce0*/  @!PT LDS RZ, [RZ] ;  /* 0x00000000fffff984 */ /* 0x000fe20000000800 */
[----:B------:R-:W-:Y:S01]  /*5cf0*/  @!PT LDS RZ, [RZ] ;  /* 0x00000000fffff984 */ /* 0x000fe20000000800 */
[----:B------:R-:W-:Y:S01]  /*5d00*/  @!PT LDS RZ, [RZ] ;  /* 0x00000000fffff984 */ /* 0x000fe20000000800 */
[----:B------:R-:W-:Y:S01]  /*5d10*/  @!PT LDS RZ, [RZ] ;  /* 0x00000000fffff984 */ /* 0x000fe20000000800 */
[----:B------:R2:W-:Y:S06]  /*5d20*/  MEMBAR.ALL.CTA ;  /* 0x0000000000007992 */ /* 0x0005ec0000008000 */
[----:B--2---:R-:W2:Y:S01]  /*5d30*/  FENCE.VIEW.ASYNC.S ;  /* 0x00000000000073c6 */ /* 0x004ea20000000000 */
[----:B------:R-:W1:Y:S08]  /*5d40*/  @!P1 LDC R14, c[0x0][0xb20] ;  /* 0x0002c800ff0e9b82 */ /* 0x000e700000000800 */
[----:B------:R-:W1:Y:S01]  /*5d50*/  @!P1 LDC R9, c[0x0][0xb0c] ;  /* 0x0002c300ff099b82 */ /* 0x000e620000000800 */
[----:B--2---:R2:W-:Y:S01]  /*5d60*/  SYNCS.ARRIVE.TRANS64.RED.A1T0 RZ, [R0+URZ], RZ ;  /* 0x000000ff00ff79a7 */ /* 0x0045e200081004ff */
[----:B----4-:R-:W-:Y:S04]  /*5d70*/  LOP3.LUT P4, RZ, R18, 0x1, RZ, 0xc0, !PT ;  /* 0x0000000112ff7812 */ /* 0x010fe8000788c0ff */
[----:B------:R-:W-:Y:S09]  /*5d80*/  P2R R73, PR, RZ, 0x10 ;  /* 0x00000010ff497803 */ /* 0x000ff20000000000 */
[----:B------:R-:W-:Y:S02]  /*5d90*/  @P4 MOV R31, R16 ;  /* 0x00000010001f4202 */ /* 0x000fe40000000f00 */
[----:B------:R-:W-:Y:S01]  /*5da0*/  @P4 LOP3.LUT R29, R17, 0xffff, RZ, 0xc0, !PT ;  /* 0x0000ffff111d4812 */ /* 0x000fe200078ec0ff */
[----:B--23--:R-:W-:Y:S06]  /*5db0*/  @!P0 BRA `(.L_x_112) ;  /* 0x0000000000a48947 */ /* 0x00cfec0003800000 */
[----:B------:R-:W-:Y:S01]  /*5dc0*/  IMAD.HI.U32 R36, R62, R25, RZ ;  /* 0x000000193e247227 */ /* 0x000fe200078e00ff */
[----:B------:R-:W-:Y:S02]  /*5dd0*/  ISETP.NE.AND P0, PT, R24, 0x1, PT ;  /* 0x000000011800780c */ /* 0x000fe40003f05270 */
[----:B------:R-:W-:Y:S01]  /*5de0*/  ISETP.NE.AND P2, PT, R26, 0x1, PT ;  /* 0x000000011a00780c */ /* 0x000fe20003f45270 */
[-C--:B------:R-:W-:Y:S01]  /*5df0*/  IMAD.HI.U32 R34, R63, R56.reuse, RZ ;  /* 0x000000383f227227 */ /* 0x080fe200078e00ff */
[----:B------:R-:W-:Y:S02]  /*5e00*/  SHF.R.U32.HI R37, RZ, R61, R36 ;  /* 0x0000003dff257219 */ /* 0x000fe40000011624 */
[----:B------:R-:W-:Y:S01]  /*5e10*/  ISETP.NE.AND P3, PT, R28, 0x1, PT ;  /* 0x000000011c00780c */ /* 0x000fe20003f65270 */
[----:B------:R-:W-:Y:S01]  /*5e20*/  IMAD.HI.U32 R40, R29, R25, RZ ;  /* 0x000000191d287227 */ /* 0x000fe200078e00ff */
[----:B------:R-:W-:Y:S02]  /*5e30*/  SHF.R.U32.HI R34, RZ, R57, R34 ;  /* 0x00000039ff227219 */ /* 0x000fe40000011622 */
[----:B------:R-:W-:Y:S01]  /*5e40*/  SEL R3, R62, R37, !P0 ;  /* 0x000000253e037207 */ /* 0x000fe20004000000 */
[----:B------:R-:W-:Y:S01]  /*5e50*/  IMAD.HI.U32 R38, R31, R56, RZ ;  /* 0x000000381f267227 */ /* 0x000fe200078e00ff */
[----:B------:R-:W-:Y:S03]  /*5e60*/  SEL R7, R63, R34, !P3 ;  /* 0x000000223f077207 */ /* 0x000fe60005800000 */
[-C--:B------:R-:W-:Y:S01]  /*5e70*/  IMAD.HI.U32 R34, R3, R22.reuse, RZ ;  /* 0x0000001603227227 */ /* 0x080fe200078e00ff */
[----:B------:R-:W-:Y:S03]  /*5e80*/  SHF.R.U32.HI R38, RZ, R57, R38 ;  /* 0x00000039ff267219 */ /* 0x000fe60000011626 */
[----:B------:R-:W-:Y:S01]  /*5e90*/  IMAD.HI.U32 R36, R7, R22, RZ ;  /* 0x0000001607247227 */ /* 0x000fe200078e00ff */
[----:B------:R-:W-:Y:S02]  /*5ea0*/  @P2 SHF.R.U32.HI R3, RZ, R23, R34 ;  /* 0x00000017ff032219 */ /* 0x000fe40000011622 */
[----:B------:R-:W-:Y:S02]  /*5eb0*/  SHF.R.U32.HI R34, RZ, R61, R40 ;  /* 0x0000003dff227219 */ /* 0x000fe40000011628 */
[----:B------:R-:W-:Y:S01]  /*5ec0*/  @P2 SHF.R.U32.HI R7, RZ, R23, R36 ;  /* 0x00000017ff072219 */ /* 0x000fe20000011624 */
[C---:B------:R-:W-:Y:S01]  /*5ed0*/  IMAD R2, R26.reuse, R3, RZ ;  /* 0x000000031a027224 */ /* 0x040fe200078e02ff */
[----:B------:R-:W-:Y:S02]  /*5ee0*/  SEL R5, R29, R34, !P0 ;  /* 0x000000221d057207 */ /* 0x000fe40004000000 */
[----:B------:R-:W-:Y:S01]  /*5ef0*/  SEL R3, R31, R38, !P3 ;  /* 0x000000261f037207 */ /* 0x000fe20005800000 */
[----:B------:R-:W-:Y:S01]  /*5f00*/  IMAD R4, R26, R7, RZ ;  /* 0x000000071a047224 */ /* 0x000fe200078e02ff */
[C---:B------:R-:W-:Y:S01]  /*5f10*/  ISETP.GE.AND P0, PT, R5.reuse, R2, PT ;  /* 0x000000020500720c */ /* 0x040fe20003f06270 */
[----:B------:R-:W-:Y:S03]  /*5f20*/  IMAD.HI.U32 R6, R5, R22, RZ ;  /* 0x0000001605067227 */ /* 0x000fe600078e00ff */
[----:B------:R-:W-:Y:S01]  /*5f30*/  ISETP.GE.OR P0, PT, R3, R4, P0 ;  /* 0x000000040300720c */ /* 0x000fe20000706670 */
[----:B------:R-:W-:Y:S01]  /*5f40*/  IMAD.MOV R4, RZ, RZ, -R3 ;  /* 0x000000ffff047224 */ /* 0x000fe200078e0a03 */
[-C--:B------:R-:W-:Y:S03]  /*5f50*/  SHF.R.U32.HI R6, RZ, R23.reuse, R6 ;  /* 0x00000017ff067219 */ /* 0x080fe60000011606 */
[----:B------:R-:W-:Y:S01]  /*5f60*/  IMAD R31, R28, R4, R31 ;  /* 0x000000041c1f7224 */ /* 0x000fe200078e021f */
[----:B------:R-:W-:Y:S05]  /*5f70*/  SEL R15, R5, R6, !P2 ;  /* 0x00000006050f7207 */ /* 0x000fea0005000000 */
[----:B------:R-:W-:Y:S02]  /*5f80*/  IMAD.MOV R6, RZ, RZ, -R15 ;  /* 0x000000ffff067224 */ /* 0x000fe400078e0a0f */
[C---:B------:R-:W-:Y:S04]  /*5f90*/  @!P0 IMAD.HI.U32 R2, R3.reuse, R22, RZ ;  /* 0x0000001603028227 */ /* 0x040fe800078e00ff */
[----:B------:R-:W-:Y:S01]  /*5fa0*/  IMAD R6, R26, R6, R5 ;  /* 0x000000061a067224 */ /* 0x000fe200078e0205 */
[----:B------:R-:W-:Y:S04]  /*5fb0*/  @!P0 SHF.R.U32.HI R2, RZ, R23, R2 ;  /* 0x00000017ff028219 */ /* 0x000fe80000011602 */
[----:B------:R-:W-:Y:S02]  /*5fc0*/  @!P0 SEL R0, R3, R2, !P2 ;  /* 0x0000000203008207 */ /* 0x000fe40005000000 */
[----:B------:R-:W-:Y:S02]  /*5fd0*/  IADD3 R2, PT, PT, -R5, RZ, RZ ;  /* 0x000000ff05027210 */ /* 0x000fe40007ffe1ff */
[----:B------:R-:W-:Y:S01]  /*5fe0*/  @!P0 IADD3 R8, PT, PT, R15, -R0, RZ ;  /* 0x800000000f088210 */ /* 0x000fe20007ffe0ff */
[----:B------:R-:W-:Y:S02]  /*5ff0*/  @!P0 IMAD R0, R7, R6, R0 ;  /* 0x0000000607008224 */ /* 0x000fe400078e0200 */
[----:B------:R-:W-:Y:S02]  /*6000*/  IMAD R29, R24, R2, R29 ;  /* 0x00000002181d7224 */ /* 0x000fe400078e021d */
[----:B------:R-:W-:Y:S02]  /*6010*/  @!P0 IMAD R5, R8, R26, R3 ;  /* 0x0000001a08058224 */ /* 0x000fe400078e0203 */
[----:B------:R-:W-:Y:S04]  /*6020*/  @!P0 IMAD.MOV.U32 R3, RZ, RZ, R0 ;  /* 0x000000ffff038224 */ /* 0x000fe800078e0000 */
[----:B------:R-:W-:Y:S02]  /*6030*/  IMAD R31, R3, R28, R31 ;  /* 0x0000001c031f7224 */ /* 0x000fe400078e021f */
[----:B------:R-:W-:Y:S07]  /*6040*/  IMAD R29, R5, R24, R29 ;  /* 0x00000018051d7224 */ /* 0x000fee00078e021d */
.L_x_112:
[----:B-1----:R-:W-:Y:S01]  /*6050*/  @!P1 ISETP.NE.AND P0, PT, R10, 0x1, PT ;  /* 0x000000010a00980c */ /* 0x002fe20003f05270 */
[----:B------:R-:W-:Y:S01]  /*6060*/  @!P1 IMAD.HI.U32 R3, R29, R11, RZ ;  /* 0x0000000b1d039227 */ /* 0x000fe200078e00ff */
[----:B------:R-:W-:Y:S01]  /*6070*/  R2UR UR42, R21 ;  /* 0x00000000152a72ca */ /* 0x000fe200000e0000 */
[----:B------:R-:W-:Y:S01]  /*6080*/  BSSY.RECONVERGENT B6, `(.L_x_113) ;  /* 0x0000031000067945 */ /* 0x000fe20003800200 */
[----:B------:R-:W-:Y:S01]  /*6090*/  R2UR UR41, R20 ;  /* 0x00000000142972ca */ /* 0x000fe200000e0000 */
[----:B------:R-:W-:Y:S01]  /*60a0*/  @!P1 IMAD.HI.U32 R0, R31, R12, RZ ;  /* 0x0000000c1f009227 */ /* 0x000fe200078e00ff */
[----:B------:R-:W-:Y:S02]  /*60b0*/  @!P1 SHF.R.U32.HI R2, RZ, R14, R3 ;  /* 0x0000000eff029219 */ /* 0x000fe40000011603 */
[----:B------:R-:W-:Y:S01]  /*60c0*/  @!P1 ISETP.NE.AND P2, PT, R9, 0x1, PT ;  /* 0x000000010900980c */ /* 0x000fe20003f45270 */
[----:B------:R-:W-:Y:S01]  /*60d0*/  VIADD R76, R76, 0x1 ;  /* 0x000000014c4c7836 */ /* 0x000fe20000000000 */
[----:B------:R-:W-:Y:S02]  /*60e0*/  @!P1 SEL R2, R29, R2, !P0 ;  /* 0x000000021d029207 */ /* 0x000fe40004000000 */
[----:B------:R-:W-:Y:S02]  /*60f0*/  @!P1 SHF.R.U32.HI R0, RZ, R13, R0 ;  /* 0x0000000dff009219 */ /* 0x000fe40000011600 */
[----:B------:R-:W-:Y:S01]  /*6100*/  LOP3.LUT P0, RZ, R67, 0x90, RZ, 0xc0, !PT ;  /* 0x0000009043ff7812 */ /* 0x000fe2000780c0ff */
[----:B------:R-:W-:Y:S01]  /*6110*/  USHF.L.U32 UR42, UR42, 0x6, URZ ;  /* 0x000000062a2a7899 */ /* 0x000fe200080006ff */
[----:B------:R-:W-:Y:S01]  /*6120*/  @!P1 SEL R3, R31, R0, !P2 ;  /* 0x000000001f039207 */ /* 0x000fe20005000000 */
[----:B------:R-:W-:Y:S01]  /*6130*/  USHF.L.U32 UR41, UR41, 0x7, URZ ;  /* 0x0000000729297899 */ /* 0x000fe200080006ff */
[----:B------:R-:W-:Y:S03]  /*6140*/  @P4 SHF.R.U32.HI R68, RZ, 0x10, R17 ;  /* 0x00000010ff444819 */ /* 0x000fe60000011611 */
[----:B------:R-:W-:Y:S02]  /*6150*/  @!P1 IMAD.IADD R0, R2, 0x1, -R3 ;  /* 0x0000000102009824 */ /* 0x000fe400078e0a03 */
[----:B------:R-:W-:Y:S02]  /*6160*/  @!P1 IMAD.IADD R2, R3, 0x1, -R2 ;  /* 0x0000000103029824 */ /* 0x000fe400078e0a02 */
[----:B------:R-:W-:Y:S02]  /*6170*/  @!P1 IMAD R31, R0, R9, R31 ;  /* 0x00000009001f9224 */ /* 0x000fe400078e021f */
[----:B------:R-:W-:Y:S01]  /*6180*/  @!P1 IMAD R29, R2, R10, R29 ;  /* 0x0000000a021d9224 */ /* 0x000fe200078e021d */
[----:B------:R-:W-:Y:S06]  /*6190*/  @!P0 BRA `(.L_x_114) ;  /* 0x00000000007c8947 */ /* 0x000fec0003800000 */
[----:B------:R-:W1:Y:S01]  /*61a0*/  LDCU.64 UR8, c[0x4][0x80] ;  /* 0x01001000ff0877ac */ /* 0x000e620008000a00 */
[----:B------:R-:W-:Y:S01]  /*61b0*/  MOV R2, 0x0 ;  /* 0x0000000000027802 */ /* 0x000fe20000000f00 */
[----:B------:R-:W-:Y:S02]  /*61c0*/  HFMA2 R12, -RZ, RZ, 0, 5.9604644775390625e-08 ;  /* 0x00000001ff0c7431 */ /* 0x000fe400000001ff */
[----:B------:R-:W-:Y:S01]  /*61d0*/  IMAD.MOV.U32 R8, RZ, RZ, 0x70 ;  /* 0x00000070ff087424 */ /* 0x000fe200078e00ff */
[----:B------:R2:W3:Y:S01]  /*61e0*/  LDC.64 R14, c[0x4][R2] ;  /* 0x01000000020e7b82 */ /* 0x0004e20000000a00 */
[----:B------:R-:W4:Y:S01]  /*61f0*/  LDCU.64 UR6, c[0x4][0x88] ;  /* 0x01001100ff0677ac */ /* 0x000f220008000a00 */
[----:B------:R-:W-:Y:S01]  /*6200*/  IMAD.MOV.U32 R13, RZ, RZ, RZ ;  /* 0x000000ffff0d7224 */ /* 0x000fe200078e00ff */
[----:B------:R-:W2:Y:S01]  /*6210*/  LDCU.64 UR4, c[0x4][0x8] ;  /* 0x01000100ff0477ac */ /* 0x000ea20008000a00 */
[----:B-1----:R-:W-:Y:S01]  /*6220*/  MOV R5, UR9 ;  /* 0x0000000900057c02 */ /* 0x002fe20008000f00 */
[----:B------:R-:W-:Y:S01]  /*6230*/  IMAD.U32 R4, RZ, RZ, UR8 ;  /* 0x00000008ff047e24 */ /* 0x000fe2000f8e00ff */
[----:B----4-:R-:W-:Y:S01]  /*6240*/  MOV R7, UR7 ;  /* 0x0000000700077c02 */ /* 0x010fe20008000f00 */
[----:B------:R-:W-:Y:S01]  /*6250*/  IMAD.U32 R6, RZ, RZ, UR6 ;  /* 0x00000006ff067e24 */ /* 0x000fe2000f8e00ff */
[----:B--2---:R-:W-:Y:S01]  /*6260*/  MOV R11, UR5 ;  /* 0x00000005000b7c02 */ /* 0x004fe20008000f00 */
[----:B------:R-:W-:Y:S02]  /*6270*/  IMAD.U32 R10, RZ, RZ, UR4 ;  /* 0x00000004ff0a7e24 */ /* 0x000fe4000f8e00ff */
[----:B------:R-:W-:Y:S07]  /*6280*/  LEPC R20, `(.L_x_115) ;  /* 0x000000001014794e */ /* 0x000fee0000000000 */
[----:B---3-5:R-:W-:Y:S05]  /*6290*/  CALL.ABS.NOINC R14 ;  /* 0x000000000e007343 */ /* 0x028fea0003c00000 */
.L_x_115:
[----:B------:R-:W1:Y:S01]  /*62a0*/  LDCU.64 UR8, c[0x4][0x80] ;  /* 0x01001000ff0877ac */ /* 0x000e620008000a00 */
[----:B------:R-:W2:Y:S01]  /*62b0*/  LDC.64 R2, c[0x4][R2] ;  /* 0x0100000002027b82 */ /* 0x000ea20000000a00 */
[----:B------:R-:W-:Y:S02]  /*62c0*/  HFMA2 R12, -RZ, RZ, 0, 5.9604644775390625e-08 ;  /* 0x00000001ff0c7431 */ /* 0x000fe400000001ff */
[----:B------:R-:W-:Y:S02]  /*62d0*/  IMAD.MOV.U32 R8, RZ, RZ, 0x70 ;  /* 0x00000070ff087424 */ /* 0x000fe400078e00ff */
[----:B------:R-:W-:Y:S01]  /*62e0*/  IMAD.MOV.U32 R13, RZ, RZ, RZ ;  /* 0x000000ffff0d7224 */ /* 0x000fe200078e00ff */
[----:B------:R-:W3:Y:S01]  /*62f0*/  LDCU.64 UR6, c[0x4][0x88] ;  /* 0x01001100ff0677ac */ /* 0x000ee20008000a00 */
[----:B------:R-:W4:Y:S01]  /*6300*/  LDCU.64 UR4, c[0x4][0x8] ;  /* 0x01000100ff0477ac */ /* 0x000f220008000a00 */
[----:B-1----:R-:W-:Y:S02]  /*6310*/  MOV R4, UR8 ;  /* 0x0000000800047c02 */ /* 0x002fe40008000f00 */
[----:B------:R-:W-:Y:S02]  /*6320*/  MOV R5, UR9 ;  /* 0x0000000900057c02 */ /* 0x000fe40008000f00 */
[----:B---3--:R-:W-:Y:S01]  /*6330*/  MOV R7, UR7 ;  /* 0x0000000700077c02 */ /* 0x008fe20008000f00 */
[----:B------:R-:W-:Y:S01]  /*6340*/  IMAD.U32 R6, RZ, RZ, UR6 ;  /* 0x00000006ff067e24 */ /* 0x000fe2000f8e00ff */
[----:B----4-:R-:W-:Y:S01]  /*6350*/  MOV R11, UR5 ;  /* 0x00000005000b7c02 */ /* 0x010fe20008000f00 */
[----:B------:R-:W-:Y:S02]  /*6360*/  IMAD.U32 R10, RZ, RZ, UR4 ;  /* 0x00000004ff0a7e24 */ /* 0x000fe4000f8e00ff */
[----:B------:R-:W-:Y:S07]  /*6370*/  LEPC R20, `(.L_x_114) ;  /* 0x000000001014794e */ /* 0x000fee0000000000 */
[----:B--2---:R-:W-:Y:S05]  /*6380*/  CALL.ABS.NOINC R2 ;  /* 0x0000000002007343 */ /* 0x004fea0003c00000 */
.L_x_114:
[----:B------:R-:W-:Y:S05]  /*6390*/  BSYNC.RECONVERGENT B6 ;  /* 0x0000000000067941 */ /* 0x000fea0003800200 */
.L_x_113:
[----:B------:R-:W-:Y:S01]  /*63a0*/  ISETP.NE.U32.AND P4, PT, R54, RZ, PT ;  /* 0x000000ff3600720c */ /* 0x000fe20003f85070 */
[----:B------:R-:W-:Y:S01]  /*63b0*/  UISETP.NE.AND UP2, UPT, UR50, URZ, UPT ;  /* 0x000000ff3200728c */ /* 0x000fe2000bf45270 */
[----:B------:R-:W-:Y:S01]  /*63c0*/  ISETP.NE.U32.AND P2, PT, RZ, UR38, PT ;  /* 0x00000026ff007c0c */ /* 0x000fe2000bf45070 */
[----:B------:R-:W-:Y:S01]  /*63d0*/  UISETP.NE.U32.AND UP1, UPT, UR44, URZ, UPT ;  /* 0x000000ff2c00728c */ /* 0x000fe2000bf25070 */
[----:B------:R-:W-:Y:S01]  /*63e0*/  ISETP.NE.AND.EX P4, PT, R55, RZ, PT, P4 ;  /* 0x000000ff3700720c */ /* 0x000fe20003f85340 */
[----:B------:R-:W-:Y:S01]  /*63f0*/  UPLOP3.LUT UP0, UPT, UPT, UPT, UPT, 0x40, 0x4 ;  /* 0x000000000004789c */ /* 0x000fe20003f0e870 */
[----:B------:R-:W-:Y:S01]  /*6400*/  ISETP.NE.AND.EX P2, PT, RZ, UR39, PT, P2 ;  /* 0x00000027ff007c0c */ /* 0x000fe2000bf45320 */
[----:B------:R-:W-:Y:S01]  /*6410*/  UISETP.NE.AND.EX UP1, UPT, UR45, URZ, UPT, UP1 ;  /* 0x000000ff2d00728c */ /* 0x000fe2000bf25310 */
[----:B------:R-:W-:Y:S04]  /*6420*/  PLOP3.LUT P1, PT, PT, PT, UP2, 0x80, 0x8 ;  /* 0x000000000008781c */ /* 0x000fe80003f2f028 */
[----:B------:R-:W-:Y:S06]  /*6430*/  @UP2 UPLOP3.LUT UP0, UPT, UPT, UPT, UP1, 0x80, 0x8 ;  /* 0x000000000008289c */ /* 0x000fec0003f0f010 */
[----:B------:R-:W-:Y:S01]  /*6440*/  PLOP3.LUT P0, PT, PT, PT, UP0, 0x80, 0x8 ;  /* 0x000000000008781c */ /* 0x000fe20003f0f008 */
[----:B------:R-:W-:Y:S01]  /*6450*/  @!UPT UIADD3 URZ, UPT, UPT, URZ, URZ, URZ ;  /* 0x000000fffffff290 */ /* 0x000fe2000fffe0ff */
[----:B------:R-:W-:Y:S11]  /*6460*/  BRA.U !UP1, `(.L_x_116) ;  /* 0x0000000109387547 */ /* 0x000ff6000b800000 */
[----:B------:R-:W-:Y:S01]  /*6470*/  UISETP.NE.U32.AND UP0, UPT, UR38, URZ, UPT ;  /* 0x000000ff2600728c */ /* 0x000fe2000bf05070 */
[----:B------:R-:W-:Y:S02]  /*6480*/  HFMA2 R0, -RZ, RZ, 0, 5.9604644775390625e-08 ;  /* 0x00000001ff007431 */ /* 0x000fe400000001ff */
[----:B------:R-:W-:Y:S01]  /*6490*/  IMAD.MOV.U32 R59, RZ, RZ, 0x1 ;  /* 0x00000001ff3b7424 */ /* 0x000fe200078e00ff */
[----:B------:R-:W-:Y:S06]  /*64a0*/  UISETP.NE.AND.EX UP0, UPT, UR39, URZ, UPT, UP0 ;  /* 0x000000ff2700728c */ /* 0x000fec000bf05300 */
[----:B------:R-:W-:Y:S05]  /*64b0*/  PLOP3.LUT P3, PT, PT, PT, UP0, 0x80, 0x8 ;  /* 0x000000000008781c */ /* 0x000fea0003f6f008 */
[----:B------:R-:W1:Y:S01]  /*64c0*/  @UP0 LDCU.64 UR6, c[0x0][0x888] ;  /* 0x00011100ff0607ac */ /* 0x000e620008000a00 */
[----:B------:R-:W-:Y:S07]  /*64d0*/  @UP0 UIMAD UR4, UR36, UR44, URZ ;  /* 0x0000002c240402a4 */ /* 0x000fee000f8e02ff */
[----:B------:R-:W-:Y:S01]  /*64e0*/  @!P3 PRMT R59, R0, 0x7610, R59 ;  /* 0x00007610003bb816 */ /* 0x000fe2000000003b */
[----:B-1----:R-:W-:Y:S03]  /*64f0*/  @UP0 UIMAD.WIDE UR6, UR4, 0x4, UR6 ;  /* 0x00000004040608a5 */ /* 0x002fe6000f8e0206 */
[----:B------:R-:W1:Y:S03]  /*6500*/  @!UP0 LDCU UR4, c[0x0][0x880] ;  /* 0x00011000ff0487ac */ /* 0x000e660008000800 */
[----:B------:R-:W-:Y:S01]  /*6510*/  IMAD.U32 R2, RZ, RZ, UR6 ;  /* 0x00000006ff027e24 */ /* 0x000fe2000f8e00ff */
[----:B------:R-:W-:Y:S05]  /*6520*/  MOV R3, UR7 ;  /* 0x0000000700037c02 */ /* 0x000fea0008000f00 */
[----:B-----5:R2:W5:Y:S02]  /*6530*/  @P3 LDG.E R35, desc[UR46][R2.64] ;  /* 0x0000002e02233981 */ /* 0x020564000c1e1900 */
[----:B-12---:R-:W-:Y:S02]  /*6540*/  @!P3 IMAD.U32 R35, RZ, RZ, UR4 ;  /* 0x00000004ff23be24 */ /* 0x006fe4000f8e00ff */
.L_x_116:
[----:B------:R-:W-:Y:S05]  /*6550*/  @!P4 BRA `(.L_x_117) ;  /* 0x000000000020c947 */ /* 0x000fea0003800000 */
[----:B------:R-:W-:Y:S04]  /*6560*/  ISETP.NE.U32.AND P3, PT, R52, RZ, PT ;  /* 0x000000ff3400720c */ /* 0x000fe80003f65070 */
[----:B------:R-:W-:Y:S11]  /*6570*/  ISETP.NE.AND.EX P3, PT, R53, RZ, PT, P3 ;  /* 0x000000ff3500720c */ /* 0x000ff60003f65330 */
[----:B------:R-:W-:Y:S02]  /*6580*/  @!UPT UIADD3 URZ, UPT, UPT, URZ, URZ, URZ ;  /* 0x000000fffffff290 */ /* 0x000fe4000fffe0ff */
[----:B------:R-:W1:Y:S01]  /*6590*/  @P3 LDC.64 R2, c[0x0][0x8a8] ;  /* 0x00022a00ff023b82 */ /* 0x000e620000000a00 */
[----:B------:R-:W-:Y:S04]  /*65a0*/  @P3 IMAD R0, R54, UR36, RZ ;  /* 0x0000002436003c24 */ /* 0x000fe8000f8e02ff */
[----:B-1----:R-:W-:Y:S05]  /*65b0*/  @P3 IMAD.WIDE R2, R0, 0x4, R2 ;  /* 0x0000000400023825 */ /* 0x002fea00078e0202 */
[----:B-----5:R1:W5:Y:S02]  /*65c0*/  @P3 LDG.E R32, desc[UR46][R2.64] ;  /* 0x0000002e02203981 */ /* 0x020364000c1e1900 */
[----:B-1----:R-:W2:Y:S02]  /*65d0*/  @!P3 LDC R32, c[0x0][0x8a0] ;  /* 0x00022800ff20bb82 */ /* 0x002ea40000000800 */
.L_x_117:
[----:B-----5:R-:W-:Y:S01]  /*65e0*/  FSETP.NEU.AND P3, PT, R35, RZ, PT ;  /* 0x000000ff2300720b */ /* 0x020fe20003f6d000 */
[----:B------:R-:W-:Y:S01]  /*65f0*/  IMAD.SHL.U32 R77, R64, 0x2, RZ ;  /* 0x00000002404d7824 */ /* 0x000fe200078e00ff */
[----:B------:R-:W-:Y:S01]  /*6600*/  SEL R5, RZ, 0xffffffff, P2 ;  /* 0xffffffffff057807 */ /* 0x000fe20001000000 */
[----:B------:R-:W-:Y:S01]  /*6610*/  BSSY B1, `(.L_x_118) ;  /* 0x0000034000017945 */ /* 0x000fe20003800000 */
[----:B------:R-:W-:Y:S01]  /*6620*/  @P1 LOP3.LUT P2, RZ, R59, 0xff, RZ, 0xc0, !PT ;  /* 0x000000ff3bff1812 */ /* 0x000fe2000784c0ff */
[----:B------:R-:W-:Y:S01]  /*6630*/  IMAD.MOV.U32 R39, RZ, RZ, 0x1 ;  /* 0x00000001ff277424 */ /* 0x000fe200078e00ff */
[----:B------:R-:W-:Y:S01]  /*6640*/  @P1 SEL R0, RZ, 0xffffffff, P3 ;  /* 0xffffffffff001807 */ /* 0x000fe20001800000 */
[C---:B------:R-:W-:Y:S01]  /*6650*/  IMAD R34, R30.reuse, 0x40, R33 ;  /* 0x000000401e227824 */ /* 0x040fe200078e0221 */
[----:B------:R-:W-:Y:S01]  /*6660*/  LOP3.LUT R71, R71, 0x1, RZ, 0x3c, !PT ;  /* 0x0000000147477812 */ /* 0x000fe200078e3cff */
[----:B------:R-:W-:Y:S01]  /*6670*/  IMAD.MOV.U32 R38, RZ, RZ, RZ ;  /* 0x000000ffff267224 */ /* 0x000fe200078e00ff */
[----:B------:R-:W-:Y:S02]  /*6680*/  @P0 SEL R0, R5, R0, !P2 ;  /* 0x0000000005000207 */ /* 0x000fe40005000000 */
[----:B------:R-:W-:Y:S02]  /*6690*/  CS2R R50, SRZ ;  /* 0x0000000000327805 */ /* 0x000fe4000001ff00 */
[----:B------:R-:W-:Y:S02]  /*66a0*/  LEA R74, R30, UR48, 0x3 ;  /* 0x000000301e4a7c11 */ /* 0x000fe4000f8e18ff */
[----:B------:R-:W-:Y:S02]  /*66b0*/  CS2R R48, SRZ ;  /* 0x0000000000307805 */ /* 0x000fe4000001ff00 */
[----:B------:R-:W-:Y:S02]  /*66c0*/  @P1 LOP3.LUT R0, R0, 0x1, RZ, 0xc0, !PT ;  /* 0x0000000100001812 */ /* 0x000fe400078ec0ff */
[----:B------:R-:W-:Y:S02]  /*66d0*/  CS2R R42, SRZ ;  /* 0x00000000002a7805 */ /* 0x000fe4000001ff00 */
[----:B------:R-:W-:Y:S02]  /*66e0*/  SHF.L.U32 R3, R70, 0x1f, RZ ;  /* 0x0000001f46037819 */ /* 0x000fe400000006ff */
[----:B------:R-:W-:Y:S02]  /*66f0*/  CS2R R40, SRZ ;  /* 0x0000000000287805 */ /* 0x000fe4000001ff00 */
[----:B------:R-:W-:Y:S01]  /*6700*/  ISETP.NE.U32.OR P5, PT, R0, 0x1, !P1 ;  /* 0x000000010000780c */ /* 0x000fe20004fa5470 */
[----:B------:R-:W-:Y:S01]  /*6710*/  VIADD R82, R77, UR48 ;  /* 0x000000304d527c36 */ /* 0x000fe20008000000 */
[----:B------:R-:W-:Y:S02]  /*6720*/  PLOP3.LUT P2, PT, PT, PT, UP1, 0x80, 0x8 ;  /* 0x000000000008781c */ /* 0x000fe40003f4f018 */
[----:B------:R-:W-:Y:S02]  /*6730*/  SEL R0, RZ, 0xffffffff, P3 ;  /* 0xffffffffff007807 */ /* 0x000fe40001800000 */
[----:B------:R-:W-:Y:S02]  /*6740*/  LOP3.LUT P3, R75, R59, 0xff, RZ, 0xc0, !PT ;  /* 0x000000ff3b4b7812 */ /* 0x000fe4000786c0ff */
[----:B------:R-:W-:Y:S05]  /*6750*/  P2R R78, PR, RZ, 0x20 ;  /* 0x00000020ff4e7803 */ /* 0x000fea0000000000 */
[----:B------:R-:W-:Y:S02]  /*6760*/  @P5 SHF.L.U32 R2, R71, 0x1f, RZ ;  /* 0x0000001f47025819 */ /* 0x000fe400000006ff */
[----:B------:R-:W-:Y:S02]  /*6770*/  @P2 SEL R0, R5, R0, !P3 ;  /* 0x0000000005002207 */ /* 0x000fe40005800000 */
[----:B------:R-:W1:Y:S02]  /*6780*/  @P5 SYNCS.PHASECHK.TRANS64.TRYWAIT P1, [UR48+0xd0], R2 ;  /* 0x0000d002ff0055a7 */ /* 0x000e640008021130 */
[----:B------:R-:W-:Y:S04]  /*6790*/  LOP3.LUT R0, R0, 0x1, RZ, 0xc0, !PT ;  /* 0x0000000100007812 */ /* 0x000fe800078ec0ff */
[----:B------:R-:W-:Y:S04]  /*67a0*/  ISETP.NE.U32.AND P4, PT, R0, 0x1, PT ;  /* 0x000000010000780c */ /* 0x000fe80003f85070 */
[----:B------:R-:W-:Y:S01]  /*67b0*/  P2R R80, PR, RZ, 0x10 ;  /* 0x00000010ff507803 */ /* 0x000fe20000000000 */
[----:B------:R3:W4:Y:S01]  /*67c0*/  SYNCS.PHASECHK.TRANS64.TRYWAIT P0, [R74+URZ+0x140], R3 ;  /* 0x000140034a0075a7 */ /* 0x00072200080011ff */
[----:B-1----:R-:W-:Y:S01]  /*67d0*/  @P5 SEL R39, RZ, 0x1, !P1 ;  /* 0x00000001ff275807 */ /* 0x002fe20004800000 */
[----:B---3--:R-:W-:Y:S06]  /*67e0*/  @!P5 BRA `(.L_x_119) ;  /* 0x000000000058d947 */ /* 0x008fec0003800000 */
[C---:B------:R-:W-:Y:S01]  /*67f0*/  VIADD R0, R82.reuse, 0x200 ;  /* 0x0000020052007836 */ /* 0x040fe20000000000 */
[----:B------:R-:W-:Y:S01]  /*6800*/  LOP3.LUT P5, RZ, R65, 0x40, RZ, 0xc0, !PT ;  /* 0x0000004041ff7812 */ /* 0x000fe200078ac0ff */
[----:B------:R-:W-:Y:S01]  /*6810*/  BSSY B0, `(.L_x_120) ;  /* 0x000000e000007945 */ /* 0x000fe20003800000 */
[----:B------:R-:W-:Y:S01]  /*6820*/  ISETP.NE.AND P2, PT, R39, RZ, PT ;  /* 0x000000ff2700720c */ /* 0x000fe20003f45270 */
[----:B------:R-:W-:Y:S01]  /*6830*/  @P4 VIADD R2, R82, 0x210 ;  /* 0x0000021052024836 */ /* 0x000fe20000000000 */
[----:B------:R-:W-:Y:S01]  /*6840*/  PLOP3.LUT P1, PT, PT, PT, PT, 0x8, 0x80 ;  /* 0x000000000080781c */ /* 0x000fe20003f2e170 */
[----:B------:R-:W-:Y:S01]  /*6850*/  IMAD.MOV.U32 R51, RZ, RZ, RZ ;  /* 0x000000ffff337224 */ /* 0x000fe200078e00ff */
[----:B------:R-:W-:Y:S02]  /*6860*/  @P4 PLOP3.LUT P1, PT, P5, PT, PT, 0x80, 0x8 ;  /* 0x000000000008481c */ /* 0x000fe40002f2f070 */
[----:B------:R-:W-:Y:S02]  /*6870*/  CS2R R48, SRZ ;  /* 0x0000000000307805 */ /* 0x000fe4000001ff00 */
[----:B------:R-:W-:Y:S02]  /*6880*/  CS2R R42, SRZ ;  /* 0x00000000002a7805 */ /* 0x000fe4000001ff00 */
[----:B------:R-:W-:Y:S07]  /*6890*/  CS2R R40, SRZ ;  /* 0x0000000000287805 */ /* 0x000fee000001ff00 */
[----:B------:R-:W-:Y:S01]  /*68a0*/  @P1 VIADD R2, R0, 0xfffffff0 ;  /* 0xfffffff000021836 */ /* 0x000fe20000000000 */
[----:B------:R-:W-:Y:S06]  /*68b0*/  @P2 BRA `(.L_x_121) ;  /* 0x00000000000c2947 */ /* 0x000fec0003800000 */
[----:B------:R-:W-:Y:S04]  /*68c0*/  SHF.L.U32 R5, R71, 0x1f, RZ ;  /* 0x0000001f47057819 */ /* 0x000fe800000006ff */
[----:B------:R-:W1:Y:S02]  /*68d0*/  SYNCS.PHASECHK.TRANS64.TRYWAIT P1, [UR48+0xd0], R5 ;  /* 0x0000d005ff0075a7 */ /* 0x000e640008021130 */
[----:B-1----:R-:W-:Y:S05]  /*68e0*/  @!P1 BRA `(.L_x_122) ;  /* 0x00000034000c9947 */ /* 0x002fea0003800000 */
.L_x_121:
[----:B------:R-:W-:Y:S05]  /*68f0*/  BSYNC B0 ;  /* 0x0000000000007941 */ /* 0x000fea0003800000 */
.L_x_120:
[----:B------:R-:W-:Y:S01]  /*6900*/  ISETP.NE.AND P1, PT, R80, RZ, PT ;  /* 0x000000ff5000720c */ /* 0x000fe20003f25270 */
[----:B------:R-:W-:Y:S11]  /*6910*/  HFMA2 R38, -RZ, RZ, 0, 5.9604644775390625e-08 ;  /* 0x00000001ff267431 */ /* 0x000ff600000001ff */
[----:B------:R-:W-:Y:S01]  /*6920*/  @!UPT UIADD3 URZ, UPT, UPT, URZ, URZ, URZ ;  /* 0x000000fffffff290 */ /* 0x000fe2000fffe0ff */
[----:B------:R3:W1:Y:S04]  /*6930*/  @P1 LDS.128 R48, [R2] ;  /* 0x0000000002301984 */ /* 0x0006680000000c00 */
[----:B------:R3:W1:Y:S02]  /*6940*/  @P1 LDS.128 R40, [R77+UR48+0x200] ;  /* 0x000200304d281984 */ /* 0x0006640008000c00 */
.L_x_119:
[----:B------:R-:W-:Y:S05]  /*6950*/  BSYNC B1 ;  /* 0x0000000000017941 */ /* 0x000fea0003800000 */
.L_x_118:
[----:B-1----:R-:W-:Y:S04]  /*6960*/  SHF.R.U32.HI R5, RZ, 0x15, R34 ;  /* 0x00000015ff057819 */ /* 0x002fe80000011622 */
[----:B------:R-:W-:Y:S01]  /*6970*/  LOP3.LUT P1, RZ, R5, 0x3, R66, 0x48, !PT ;  /* 0x0000000305ff7812 */ /* 0x000fe20007824842 */
[----:B------:R-:W-:Y:S01]  /*6980*/  @!UPT UIADD3 URZ, UPT, UPT, URZ, URZ, URZ ;  /* 0x000000fffffff290 */ /* 0x000fe2000fffe0ff */
[----:B----4-:R-:W-:Y:S11]  /*6990*/  @P0 BRA `(.L_x_123) ;  /* 0x0000000000080947 */ /* 0x010ff60003800000 */
[----:B------:R-:W1:Y:S02]  /*69a0*/  SYNCS.PHASECHK.TRANS64.TRYWAIT P0, [R74+URZ+0x140], R3 ;  /* 0x000140034a0075a7 */ /* 0x000e6400080011ff */
[----:B-1----:R-:W-:Y:S05]  /*69b0*/  @!P0 BRA `(.L_x_124) ;  /* 0x0000003000f08947 */ /* 0x002fea0003800000 */
.L_x_123:
[----:B------:R-:W-:Y:S05]  /*69c0*/  @!P1 BRA `(.L_x_125) ;  /* 0x0000000000409947 */ /* 0x000fea0003800000 */
[----:B------:R-:W4:Y:S01]  /*69d0*/  LDCU.64 UR8, c[0x4][0x70] ;  /* 0x01000e00ff0877ac */ /* 0x000f220008000a00 */
[----:B-1----:R-:W-:Y:S01]  /*69e0*/  MOV R3, 0x0 ;  /* 0x0000000000037802 */ /* 0x002fe20000000f00 */
[----:B------:R-:W-:Y:S02]  /*69f0*/  HFMA2 R12, -RZ, RZ, 0, 5.9604644775390625e-08 ;  /* 0x00000001ff0c7431 */ /* 0x000fe400000001ff */
[----:B------:R-:W-:Y:S02]  /*6a00*/  IMAD.MOV.U32 R8, RZ, RZ, 0x192 ;  /* 0x00000192ff087424 */ /* 0x000fe400078e00ff */
[----:B------:R-:W-:Y:S01]  /*6a10*/  IMAD.MOV.U32 R13, RZ, RZ, RZ ;  /* 0x000000ffff0d7224 */ /* 0x000fe200078e00ff */
[----:B------:R-:W1:Y:S01]  /*6a20*/  LDCU.64 UR6, c[0x4][0x78] ;  /* 0x01000f00ff0677ac */ /* 0x000e620008000a00 */
[----:B---3--:R-:W3:Y:S01]  /*6a30*/  LDC.64 R2, c[0x4][R3] ;  /* 0x0100000003027b82 */ /* 0x008ee20000000a00 */
[----:B------:R-:W5:Y:S01]  /*6a40*/  LDCU.64 UR4, c[0x4][0x10] ;  /* 0x01000200ff0477ac */ /* 0x000f620008000a00 */
[----:B----4-:R-:W-:Y:S01]  /*6a50*/  MOV R5, UR9 ;  /* 0x0000000900057c02 */ /* 0x010fe20008000f00 */
[----:B------:R-:W-:Y:S01]  /*6a60*/  IMAD.U32 R4, RZ, RZ, UR8 ;  /* 0x00000008ff047e24 */ /* 0x000fe2000f8e00ff */
[----:B-1----:R-:W-:Y:S01]  /*6a70*/  MOV R7, UR7 ;  /* 0x0000000700077c02 */ /* 0x002fe20008000f00 */
[----:B------:R-:W-:Y:S01]  /*6a80*/  IMAD.U32 R6, RZ, RZ, UR6 ;  /* 0x00000006ff067e24 */ /* 0x000fe2000f8e00ff */
[----:B-----5:R-:W-:Y:S01]  /*6a90*/  MOV R11, UR5 ;  /* 0x00000005000b7c02 */ /* 0x020fe20008000f00 */
[----:B------:R-:W-:Y:S02]  /*6aa0*/  IMAD.U32 R10, RZ, RZ, UR4 ;  /* 0x00000004ff0a7e24 */ /* 0x000fe4000f8e00ff */
[----:B------:R-:W-:Y:S07]  /*6ab0*/  LEPC R20, `(.L_x_125) ;  /* 0x000000001014794e */ /* 0x000fee0000000000 */
[----:B--23--:R-:W-:Y:S05]  /*6ac0*/  CALL.ABS.NOINC R2 ;  /* 0x0000000002007343 */ /* 0x00cfea0003c00000 */
.L_x_125:
[----:B------:R-:W-:Y:S05]  /*6ad0*/  WARPSYNC.ALL ;  /* 0x0000000000007948 */ /* 0x000fea0003800000 */
[----:B------:R-:W-:Y:S01]  /*6ae0*/  R2UR UR4, R34 ;  /* 0x00000000220472ca */ /* 0x000fe200000e0000 */
[--C-:B------:R-:W-:Y:S01]  /*6af0*/  HADD2.F32 R20, -RZ, R40.reuse.H0_H0 ;  /* 0x20000028ff147230 */ /* 0x100fe20000004100 */
[----:B------:R-:W-:Y:S01]  /*6b00*/  MOV R81, 0x10 ;  /* 0x0000001000517802 */ /* 0x000fe20000000f00 */
[----:B------:R-:W-:Y:S01]  /*6b10*/  HADD2.F32 R21, -RZ, R40.H1_H1 ;  /* 0x30000028ff157230 */ /* 0x000fe20000004100 */
[----:B------:R-:W-:Y:S01]  /*6b20*/  LOP3.LUT P6, RZ, R65, 0x40, RZ, 0xc0, !PT ;  /* 0x0000004041ff7812 */ /* 0x000fe200078cc0ff */
[----:B------:R-:W-:Y:S01]  /*6b30*/  HADD2.F32 R36, -RZ, R41.H1_H1 ;  /* 0x30000029ff247230 */ /* 0x000fe20000004100 */
[----:B------:R-:W-:Y:S01]  /*6b40*/  ISETP.NE.AND P0, PT, R72, RZ, PT ;  /* 0x000000ff4800720c */ /* 0x000fe20003f05270 */
[----:B------:R-:W-:Y:S01]  /*6b50*/  HADD2.F32 R37, -RZ, R43.H0_H0 ;  /* 0x2000002bff257230 */ /* 0x000fe20000004100 */
[----:B------:R-:W-:Y:S01]  /*6b60*/  SEL R81, R81, 0xfffffff0, !P6 ;  /* 0xfffffff051517807 */ /* 0x000fe20007000000 */
[----:B------:R-:W-:Y:S03]  /*6b70*/  BSSY.RECONVERGENT B0, `(.L_x_126) ;  /* 0x000004f000007945 */ /* 0x000fe60003800200 */
[----:B------:R-:W-:Y:S01]  /*6b80*/  IADD3 R79, PT, PT, R82, R81, RZ ;  /* 0x00000051524f7210 */ /* 0x000fe20007ffe0ff */
[----:B------:R-:W2:Y:S02]  /*6b90*/  LDTM.x16 R4, tmem[UR4] ;  /* 0x00000004000479ee */ /* 0x000ea40008240000 */
[C---:B--2---:R-:W-:Y:S01]  /*6ba0*/  FMUL R0, R32.reuse, R4 ;  /* 0x0000000420007220 */ /* 0x044fe20000400000 */
[C---:B---3--:R-:W-:Y:S01]  /*6bb0*/  FMUL R2, R32.reuse, R5 ;  /* 0x0000000520027220 */ /* 0x048fe20000400000 */
[C---:B-1----:R-:W-:Y:S01]  /*6bc0*/  FMUL R3, R32.reuse, R6 ;  /* 0x0000000620037220 */ /* 0x042fe20000400000 */
[C---:B------:R-:W-:Y:S01]  /*6bd0*/  FMUL R7, R32.reuse, R7 ;  /* 0x0000000720077220 */ /* 0x040fe20000400000 */
[C---:B------:R-:W-:Y:S01]  /*6be0*/  FFMA R0, R35.reuse, R20, R0 ;  /* 0x0000001423007223 */ /* 0x040fe20000000000 */
[----:B------:R-:W-:Y:S02]  /*6bf0*/  HADD2.F32 R20, -RZ, R41.H0_H0 ;  /* 0x20000029ff147230 */ /* 0x000fe40000004100 */
[C---:B------:R-:W-:Y:S01]  /*6c00*/  FFMA R2, R35.reuse, R21, R2 ;  /* 0x0000001523027223 */ /* 0x040fe20000000002 */
[--C-:B------:R-:W-:Y:S02]  /*6c10*/  HADD2.F32 R21, -RZ, R42.reuse.H0_H0 ;  /* 0x2000002aff157230 */ /* 0x100fe40000004100 */
[C---:B------:R-:W-:Y:S01]  /*6c20*/  FMUL R4, R32.reuse, R8 ;  /* 0x0000000820047220 */ /* 0x040fe20000400000 */
[C---:B------:R-:W-:Y:S01]  /*6c30*/  FMUL R5, R32.reuse, R9 ;  /* 0x0000000920057220 */ /* 0x040fe20000400000 */
[C---:B------:R-:W-:Y:S01]  /*6c40*/  FFMA R3, R35.reuse, R20, R3 ;  /* 0x0000001423037223 */ /* 0x040fe20000000003 */
[----:B------:R-:W-:Y:S02]  /*6c50*/  HADD2.F32 R20, -RZ, R42.H1_H1 ;  /* 0x3000002aff147230 */ /* 0x000fe40000004100 */
[C---:B------:R-:W-:Y:S01]  /*6c60*/  FFMA R7, R35.reuse, R36, R7 ;  /* 0x0000002423077223 */ /* 0x040fe20000000007 */
[C---:B------:R-:W-:Y:S01]  /*6c70*/  FMUL R6, R32.reuse, R10 ;  /* 0x0000000a20067220 */ /* 0x040fe20000400000 */
[----:B------:R-:W-:Y:S02]  /*6c80*/  HADD2.F32 R36, -RZ, R43.H1_H1 ;  /* 0x3000002bff247230 */ /* 0x000fe40000004100 */
[C---:B------:R-:W-:Y:S01]  /*6c90*/  FMUL R11, R32.reuse, R11 ;  /* 0x0000000b200b7220 */ /* 0x040fe20000400000 */
[C---:B------:R-:W-:Y:S01]  /*6ca0*/  FFMA R4, R35.reuse, R21, R4 ;  /* 0x0000001523047223 */ /* 0x040fe20000000004 */
[C---:B------:R-:W-:Y:S01]  /*6cb0*/  FFMA R5, R35.reuse, R20, R5 ;  /* 0x0000001423057223 */ /* 0x040fe20000000005 */
[C---:B------:R-:W-:Y:S01]  /*6cc0*/  FFMA R6, R35.reuse, R37, R6 ;  /* 0x0000002523067223 */ /* 0x040fe20000000006 */
[--C-:B------:R-:W-:Y:S02]  /*6cd0*/  HADD2.F32 R20, -RZ, R48.reuse.H0_H0 ;  /* 0x20000030ff147230 */ /* 0x100fe40000004100 */
[C---:B------:R-:W-:Y:S01]  /*6ce0*/  FFMA R11, R35.reuse, R36, R11 ;  /* 0x00000024230b7223 */ /* 0x040fe2000000000b */
[C---:B------:R-:W-:Y:S01]  /*6cf0*/  FMUL R8, R32.reuse, R12 ;  /* 0x0000000c20087220 */ /* 0x040fe20000400000 */
[----:B------:R-:W-:Y:S02]  /*6d00*/  HADD2.F32 R36, -RZ, R48.H1_H1 ;  /* 0x30000030ff247230 */ /* 0x000fe40000004100 */
[C---:B------:R-:W-:Y:S01]  /*6d10*/  FMUL R9, R32.reuse, R13 ;  /* 0x0000000d20097220 */ /* 0x040fe20000400000 */
[--C-:B------:R-:W-:Y:S02]  /*6d20*/  HADD2.F32 R21, -RZ, R49.reuse.H0_H0 ;  /* 0x20000031ff157230 */ /* 0x100fe40000004100 */
[C---:B------:R-:W-:Y:S01]  /*6d30*/  FMUL R10, R32.reuse, R14 ;  /* 0x0000000e200a7220 */ /* 0x040fe20000400000 */
[C---:B------:R-:W-:Y:S01]  /*6d40*/  FFMA R8, R35.reuse, R20, R8 ;  /* 0x0000001423087223 */ /* 0x040fe20000000008 */
[----:B------:R-:W-:Y:S02]  /*6d50*/  HADD2.F32 R20, -RZ, R49.H1_H1 ;  /* 0x30000031ff147230 */ /* 0x000fe40000004100 */
[C---:B------:R-:W-:Y:S01]  /*6d60*/  FFMA R9, R35.reuse, R36, R9 ;  /* 0x0000002423097223 */ /* 0x040fe20000000009 */
[C---:B------:R-:W-:Y:S01]  /*6d70*/  FMUL R15, R32.reuse, R15 ;  /* 0x0000000f200f7220 */ /* 0x040fe20000400000 */
[C---:B------:R-:W-:Y:S01]  /*6d80*/  FFMA R10, R35.reuse, R21, R10 ;  /* 0x00000015230a7223 */ /* 0x040fe2000000000a */
[--C-:B------:R-:W-:Y:S02]  /*6d90*/  HADD2.F32 R21, -RZ, R50.reuse.H0_H0 ;  /* 0x20000032ff157230 */ /* 0x100fe40000004100 */
[C---:B------:R-:W-:Y:S01]  /*6da0*/  FMUL R12, R32.reuse, R16 ;  /* 0x00000010200c7220 */ /* 0x040fe20000400000 */
[----:B------:R-:W-:Y:S02]  /*6db0*/  HADD2.F32 R36, -RZ, R50.H1_H1 ;  /* 0x30000032ff247230 */ /* 0x000fe40000004100 */
[C---:B------:R-:W-:Y:S01]  /*6dc0*/  FFMA R15, R35.reuse, R20, R15 ;  /* 0x00000014230f7223 */ /* 0x040fe2000000000f */
[C---:B------:R-:W-:Y:S01]  /*6dd0*/  FMUL R13, R32.reuse, R17 ;  /* 0x00000011200d7220 */ /* 0x040fe20000400000 */
[--C-:B------:R-:W-:Y:S02]  /*6de0*/  HADD2.F32 R37, -RZ, R51.reuse.H0_H0 ;  /* 0x20000033ff257230 */ /* 0x100fe40000004100 */
[C---:B------:R-:W-:Y:S01]  /*6df0*/  FMUL R14, R32.reuse, R18 ;  /* 0x00000012200e7220 */ /* 0x040fe20000400000 */
[----:B------:R-:W-:Y:S02]  /*6e00*/  HADD2.F32 R20, -RZ, R51.H1_H1 ;  /* 0x30000033ff147230 */ /* 0x000fe40000004100 */
[----:B------:R-:W-:Y:S01]  /*6e10*/  FMUL R19, R32, R19 ;  /* 0x0000001320137220 */ /* 0x000fe20000400000 */
[----:B------:R-:W-:Y:S01]  /*6e20*/  F2FP.F16.F32.PACK_AB R44, R2, R0 ;  /* 0x00000000022c723e */ /* 0x000fe200000000ff */
[----:B------:R-:W-:Y:S01]  /*6e30*/  FFMA R12, R35, R21, R12 ;  /* 0x00000015230c7223 */ /* 0x000fe2000000000c */
[----:B------:R-:W-:Y:S01]  /*6e40*/  F2FP.F16.F32.PACK_AB R45, R7, R3 ;  /* 0x00000003072d723e */ /* 0x000fe200000000ff */
[----:B------:R-:W-:Y:S01]  /*6e50*/  FFMA R13, R35, R36, R13 ;  /* 0x00000024230d7223 */ /* 0x000fe2000000000d */
[----:B------:R-:W-:Y:S01]  /*6e60*/  F2FP.F16.F32.PACK_AB R46, R5, R4 ;  /* 0x00000004052e723e */ /* 0x000fe200000000ff */
[----:B------:R-:W-:Y:S01]  /*6e70*/  FFMA R14, R35, R37, R14 ;  /* 0x00000025230e7223 */ /* 0x000fe2000000000e */
[----:B------:R-:W-:Y:S01]  /*6e80*/  F2FP.F16.F32.PACK_AB R47, R11, R6 ;  /* 0x000000060b2f723e */ /* 0x000fe200000000ff */
[----:B------:R-:W-:Y:S01]  /*6e90*/  FFMA R19, R35, R20, R19 ;  /* 0x0000001423137223 */ /* 0x000fe20000000013 */
[----:B------:R-:W-:Y:S02]  /*6ea0*/  F2FP.F16.F32.PACK_AB R84, R9, R8 ;  /* 0x000000080954723e */ /* 0x000fe400000000ff */
[----:B------:R-:W-:Y:S01]  /*6eb0*/  F2FP.F16.F32.PACK_AB R85, R15, R10 ;  /* 0x0000000a0f55723e */ /* 0x000fe200000000ff */
[----:B------:R1:W-:Y:S01]  /*6ec0*/  STS.128 [R77+UR48+0x200], R44 ;  /* 0x0002002c4d007988 */ /* 0x0003e20008000c30 */
[----:B------:R-:W-:Y:S02]  /*6ed0*/  F2FP.F16.F32.PACK_AB R86, R13, R12 ;  /* 0x0000000c0d56723e */ /* 0x000fe400000000ff */
[----:B------:R-:W-:Y:S05]  /*6ee0*/  F2FP.F16.F32.PACK_AB R87, R19, R14 ;  /* 0x0000000e1357723e */ /* 0x000fea00000000ff */
[----:B------:R1:W-:Y:S01]  /*6ef0*/  STS.128 [R79+0x200], R84 ;  /* 0x000200544f007388 */ /* 0x0003e20000000c00 */
[----:B------:R-:W-:Y:S01]  /*6f00*/  @!PT LDS RZ, [RZ] ;  /* 0x00000000fffff984 */ /* 0x000fe20000000800 */
[----:B------:R-:W-:Y:S01]  /*6f10*/  @!PT LDS RZ, [RZ] ;  /* 0x00000000fffff984 */ /* 0x000fe20000000800 */
[----:B------:R-:W-:Y:S01]  /*6f20*/  @!PT LDS RZ, [RZ] ;  /* 0x00000000fffff984 */ /* 0x000fe20000000800 */
[----:B------:R-:W-:Y:S01]  /*6f30*/  @!PT LDS RZ, [RZ] ;  /* 0x00000000fffff984 */ /* 0x000fe20000000800 */
[----:B------:R2:W-:Y:S07]  /*6f40*/  MEMBAR.ALL.CTA ;  /* 0x0000000000007992 */ /* 0x0005ee0000008000 */
[----:B--2---:R-:W2:Y:S02]  /*6f50*/  FENCE.VIEW.ASYNC.S ;  /* 0x00000000000073c6 */ /* 0x004ea40000000000 */
[----:B--2---:R-:W-:Y:S06]  /*6f60*/  BAR.SYNC.DEFER_BLOCKING 0x1, 0x80 ;  /* 0x0042000000007b1d */ /* 0x004fec0000010000 */
[----:B------:R-:W-:Y:S05]  /*6f70*/  @P0 BRA `(.L_x_127) ;  /* 0x0000000000380947 */ /* 0x000fea0003800000 */
[----:B------:R-:W-:Y:S02]  /*6f80*/  UIADD3 UR4, UPT, UPT, UR48, 0x200, URZ ;  /* 0x0000020030047890 */ /* 0x000fe4000fffe0ff */
[----:B------:R-:W-:Y:S01]  /*6f90*/  UIADD3 UR8, UP0, UPT, UR52, 0x680, URZ ;  /* 0x0000068034087890 */ /* 0x000fe2000ff1e0ff */
[----:B------:R-:W-:Y:S01]  /*6fa0*/  UMOV UR43, UR36 ;  /* 0x00000024002b7c82 */ /* 0x000fe20008000000 */
[----:B------:R-:W-:Y:S02]  /*6fb0*/  UIADD3 UR5, UPT, UPT, UR41, 0x40, URZ ;  /* 0x0000004029057890 */ /* 0x000fe4000fffe0ff */
[----:B------:R-:W-:Y:S01]  /*6fc0*/  MOV R67, UR4 ;  /* 0x0000000400437c02 */ /* 0x000fe20008000f00 */
[----:B------:R-:W-:Y:S02]  /*6fd0*/  UIADD3.X UR9, UPT, UPT, URZ, UR53, URZ, UP0, !UPT ;  /* 0x00000035ff097290 */ /* 0x000fe400087fe4ff */
[----:B------:R-:W-:Y:S01]  /*6fe0*/  UIADD3 UR4, UPT, UPT, UR48, 0xa00, URZ ;  /* 0x00000a0030047890 */ /* 0x000fe2000fffe0ff */
[----:B------:R-:W-:Y:S01]  /*6ff0*/  R2UR UR40, R67 ;  /* 0x00000000432872ca */ /* 0x000fe200000e0000 */
[----:B------:R-:W-:Y:S01]  /*7000*/  UMOV UR6, UR42 ;  /* 0x0000002a00067c82 */ /* 0x000fe20008000000 */
[----:B------:R-:W-:Y:S11]  /*7010*/  UMOV UR7, UR36 ;  /* 0x0000002400077c82 */ /* 0x000ff60008000000 */
[----:B------:R2:W-:Y:S01]  /*7020*/  UTMASTG.3D [UR40], [UR8] ;  /* 0x00000028080073b5 */ /* 0x0005e20008010000 */
[----:B------:R2:W-:Y:S01]  /*7030*/  UTMASTG.3D [UR4], [UR8] ;  /* 0x00000004080073b5 */ /* 0x0005e20008010000 */
[----:B------:R0:W-:Y:S01]  /*7040*/  UTMACMDFLUSH ;  /* 0x00000000000079b7 */ /* 0x0001e20000000000 */
[----:B--2---:R-:W-:Y:S04]  /*7050*/  DEPBAR.LE SB0, 0x1 ;  /* 0x000080400000791a */ /* 0x004fe80000000000 */
.L_x_127:
[----:B------:R-:W-:Y:S05]  /*7060*/  BSYNC.RECONVERGENT B0 ;  /* 0x0000000000007941 */ /* 0x000fea0003800200 */
.L_x_126:
[----:B------:R-:W-:Y:S01]  /*7070*/  BAR.SYNC.DEFER_BLOCKING 0x1, 0x80 ;  /* 0x0042000000007b1d */ /* 0x000fe20000010000 */
[----:B------:R-:W-:Y:S01]  /*7080*/  ISETP.NE.AND P1, PT, R78, RZ, PT ;  /* 0x000000ff4e00720c */ /* 0x000fe20003f25270 */
[----:B------:R-:W-:Y:S01]  /*7090*/  UISETP.NE.AND UP0, UPT, UR49, URZ, UPT ;  /* 0x000000ff3100728c */ /* 0x000fe2000bf05270 */
[----:B------:R-:W-:Y:S11]  /*70a0*/  LEA R3, R38, UR48, 0x3 ;  /* 0x0000003026037c11 */ /* 0x000ff6000f8e18ff */
[----:B------:R-:W-:Y:S01]  /*70b0*/  @P1 SHF.L.U32 R2, R71, 0x1f, RZ ;  /* 0x0000001f47021819 */ /* 0x000fe200000006ff */
[----:B------:R-:W-:Y:S06]  /*70c0*/  BRA.U !UP0, `(.L_x_128) ;  /* 0x0000000108247547 */ /* 0x000fec000b800000 */
[----:B------:R-:W-:Y:S01]  /*70d0*/  IMAD.U32 R5, RZ, RZ, UR51 ;  /* 0x00000033ff057e24 */ /* 0x000fe2000f8e00ff */
[----:B------:R-:W-:Y:S01]  /*70e0*/  MOV R0, UR37 ;  /* 0x0000002500007c02 */ /* 0x000fe20008000f00 */
[----:B------:R-:W-:Y:S03]  /*70f0*/  UIADD3 UR51, UPT, UPT, UR51, 0x1, URZ ;  /* 0x0000000133337890 */ /* 0x000fe6000fffe0ff */
[----:B------:R-:W-:Y:S01]  /*7100*/  @P1 LEA R5, R5, UR48, 0x3 ;  /* 0x0000003005051c11 */ /* 0x000fe2000f8e18ff */
[----:B------:R-:W-:Y:S04]  /*7110*/  UISETP.NE.AND UP0, UPT, UR51, 0x4, UPT ;  /* 0x000000043300788c */ /* 0x000fe8000bf05270 */
[----:B------:R-:W-:Y:S01]  /*7120*/  @P1 VIADD R5, R5, 0xf0 ;  /* 0x000000f005051836 */ /* 0x000fe20000000000 */
[----:B------:R-:W-:Y:S04]  /*7130*/  USEL UR51, UR51, URZ, UP0 ;  /* 0x000000ff33337287 */ /* 0x000fe80008000000 */
[----:B------:R-:W-:Y:S04]  /*7140*/  @P1 PRMT R0, R0, 0x654, R5 ;  /* 0x0000065400001816 */ /* 0x000fe80000000005 */
[----:B------:R2:W-:Y:S04]  /*7150*/  @P1 SYNCS.ARRIVE.TRANS64.RED.A1T0 RZ, [R0+URZ], RZ ;  /* 0x000000ff00ff19a7 */ /* 0x0005e800081004ff */
.L_x_128:
[----:B------:R-:W3:Y:S01]  /*7160*/  @P1 SYNCS.PHASECHK.TRANS64.TRYWAIT P0, [R3+URZ+0xd0], R2 ;  /* 0x0000d002030015a7 */ /* 0x000ee200080011ff */
[----:B------:R-:W-:Y:S01]  /*7170*/  BSSY B1, `(.L_x_129) ;  /* 0x0000012000017945 */ /* 0x000fe20003800000 */
[----:B---3--:R-:W-:Y:S03]  /*7180*/  @P1 SEL R39, RZ, 0x1, !P0 ;  /* 0x00000001ff271807 */ /* 0x008fe60004000000 */
[----:B------:R-:W-:Y:S05]  /*7190*/  @!P1 BRA `(.L_x_130) ;  /* 0x00000000003c9947 */ /* 0x000fea0003800000 */
[----:B------:R-:W-:Y:S01]  /*71a0*/  ISETP.NE.AND P1, PT, R80, RZ, PT ;  /* 0x000000ff5000720c */ /* 0x000fe20003f25270 */
[----:B------:R-:W-:Y:S01]  /*71b0*/  BSSY B0, `(.L_x_131) ;  /* 0x0000009000007945 */ /* 0x000fe20003800000 */
[----:B------:R-:W-:Y:S11]  /*71c0*/  ISETP.NE.AND P0, PT, R39, RZ, PT ;  /* 0x000000ff2700720c */ /* 0x000ff60003f05270 */
[----:B------:R-:W-:Y:S05]  /*71d0*/  @P1 IMAD R4, R38, 0x1000, R77 ;  /* 0x0000100026041824 */ /* 0x000fea00078e024d */
[----:B------:R-:W-:Y:S05]  /*71e0*/  @P1 IADD3 R2, PT, PT, R4, UR48, RZ ;  /* 0x0000003004021c10 */ /* 0x000fea000fffe0ff */
[----:B------:R-:W-:Y:S01]  /*71f0*/  @P1 IMAD.IADD R2, R81, 0x1, R2 ;  /* 0x0000000151021824 */ /* 0x000fe200078e0202 */
[----:B------:R-:W-:Y:S06]  /*7200*/  @P0 BRA `(.L_x_132) ;  /* 0x00000000000c0947 */ /* 0x000fec0003800000 */
[----:B--2---:R-:W-:Y:S04]  /*7210*/  SHF.L.U32 R0, R71, 0x1f, RZ ;  /* 0x0000001f47007819 */ /* 0x004fe800000006ff */
[----:B------:R-:W2:Y:S02]  /*7220*/  SYNCS.PHASECHK.TRANS64.TRYWAIT P0, [R3+URZ+0xd0], R0 ;  /* 0x0000d000030075a7 */ /* 0x000ea400080011ff */
[----:B--2---:R-:W-:Y:S05]  /*7230*/  @!P0 BRA `(.L_x_133) ;  /* 0x0000002800e48947 */ /* 0x004fea0003800000 */
.L_x_132:
[----:B------:R-:W-:Y:S05]  /*7240*/  BSYNC B0 ;  /* 0x0000000000007941 */ /* 0x000fea0003800000 */
.L_x_131:
[----:B------:R-:W-:Y:S02]  /*7250*/  ISETP.NE.AND P0, PT, R80, RZ, PT ;  /* 0x000000ff5000720c */ /* 0x000fe40003f05270 */
[----:B------:R-:W-:Y:S11]  /*7260*/  IADD3 R38, PT, PT, R38, 0x1, RZ ;  /* 0x0000000126267810 */ /* 0x000ff60007ffe0ff */
[----:B------:R3:W4:Y:S04]  /*7270*/  @P0 LDS.128 R40, [R4+UR48+0x200] ;  /* 0x0002003004280984 */ /* 0x0007280008000c00 */
[----:B------:R3:W1:Y:S02]  /*7280*/  @P0 LDS.128 R48, [R2+0x200] ;  /* 0x0002000002300984 */ /* 0x0006640000000c00 */
.L_x_130:
[----:B------:R-:W-:Y:S05]  /*7290*/  BSYNC B1 ;  /* 0x0000000000017941 */ /* 0x000fea0003800000 */
.L_x_129:
[----:B--2---:R-:W-:Y:S05]  /*72a0*/  VIADD R3, R34, 0x10 ;  /* 0x0000001022037836 */ /* 0x004fea0000000000 */
[----:B------:R-:W-:Y:S04]  /*72b0*/  SHF.R.U32.HI R3, RZ, 0x15, R3 ;  /* 0x00000015ff037819 */ /* 0x000fe80000011603 */
[----:B------:R-:W-:Y:S11]  /*72c0*/  LOP3.LUT P0, RZ, R3, 0x3, R66, 0x48, !PT ;  /* 0x0000000303ff7812 */ /* 0x000ff60007804842 */
[----:B------:R-:W-:Y:S02]  /*72d0*/  @!UPT UIADD3 URZ, UPT, UPT, URZ, URZ, URZ ;  /* 0x000000fffffff290 */ /* 0x000fe4000fffe0ff */
[----:B------:R-:W-:Y:S05]  /*72e0*/  @!P0 BRA `(.L_x_134) ;  /* 0x0000000000408947 */ /* 0x000fea0003800000 */
[----:B------:R-:W2:Y:S01]  /*72f0*/  LDCU.64 UR8, c[0x4][0x70] ;  /* 0x01000e00ff0877ac */ /* 0x000ea20008000a00 */
[----:B------:R-:W-:Y:S01]  /*7300*/  MOV R3, 0x0 ;  /* 0x0000000000037802 */ /* 0x000fe20000000f00 */
[----:B------:R-:W-:Y:S02]  /*7310*/  HFMA2 R12, -RZ, RZ, 0, 5.9604644775390625e-08 ;  /* 0x00000001ff0c7431 */ /* 0x000fe400000001ff */
[----:B------:R-:W-:Y:S02]  /*7320*/  IMAD.MOV.U32 R8, RZ, RZ, 0x192 ;  /* 0x00000192ff087424 */ /* 0x000fe400078e00ff */
[----:B------:R-:W-:Y:S01]  /*7330*/  IMAD.MOV.U32 R13, RZ, RZ, RZ ;  /* 0x000000ffff0d7224 */ /* 0x000fe200078e00ff */
[----:B------:R-:W5:Y:S01]  /*7340*/  LDCU.64 UR6, c[0x4][0x78] ;  /* 0x01000f00ff0677ac */ /* 0x000f620008000a00 */
[----:B---3--:R-:W3:Y:S01]  /*7350*/  LDC.64 R2, c[0x4][R3] ;  /* 0x0100000003027b82 */ /* 0x008ee20000000a00 */
[----:B------:R-:W4:Y:S01]  /*7360*/  LDCU.64 UR4, c[0x4][0x10] ;  /* 0x01000200ff0477ac */ /* 0x000f220008000a00 */
[----:B--2---:R-:W-:Y:S01]  /*7370*/  MOV R5, UR9 ;  /* 0x0000000900057c02 */ /* 0x004fe20008000f00 */
[----:B------:R-:W-:Y:S01]  /*7380*/  IMAD.U32 R4, RZ, RZ, UR8 ;  /* 0x00000008ff047e24 */ /* 0x000fe2000f8e00ff */
[----:B-----5:R-:W-:Y:S01]  /*7390*/  MOV R7, UR7 ;  /* 0x0000000700077c02 */ /* 0x020fe20008000f00 */
[----:B------:R-:W-:Y:S01]  /*73a0*/  IMAD.U32 R6, RZ, RZ, UR6 ;  /* 0x00000006ff067e24 */ /* 0x000fe2000f8e00ff */
[----:B----4-:R-:W-:Y:S01]  /*73b0*/  MOV R11, UR5 ;  /* 0x00000005000b7c02 */ /* 0x010fe20008000f00 */
[----:B------:R-:W-:Y:S02]  /*73c0*/  IMAD.U32 R10, RZ, RZ, UR4 ;  /* 0x00000004ff0a7e24 */ /* 0x000fe4000f8e00ff */
[----:B------:R-:W-:Y:S07]  /*73d0*/  LEPC R20, `(.L_x_134) ;  /* 0x000000001014794e */ /* 0x000fee0000000000 */
[----:B-1-3--:R-:W-:Y:S05]  /*73e0*/  CALL.ABS.NOINC R2 ;  /* 0x0000000002007343 */ /* 0x00afea0003c00000 */
.L_x_134:
[----:B------:R-:W-:Y:S01]  /*73f0*/  ISETP.NE.AND P6, PT, R78, RZ, PT ;  /* 0x000000ff4e00720c */ /* 0x000fe20003fc5270 */
[----:B------:R-:W-:Y:S05]  /*7400*/  WARPSYNC.ALL ;  /* 0x0000000000007948 */ /* 0x000fea0003800000 */
[----:B------:R-:W-:Y:S01]  /*7410*/  R2UR UR4, R34 ;  /* 0x00000000220472ca */ /* 0x000fe200000e0000 */
[--C-:B----4-:R-:W-:Y:S01]  /*7420*/  HADD2.F32 R20, -RZ, R40.reuse.H0_H0 ;  /* 0x20000028ff147230 */ /* 0x110fe20000004100 */
[----:B------:R-:W-:Y:S01]  /*7430*/  ISETP.NE.AND P0, PT, R72, RZ, PT ;  /* 0x000000ff4800720c */ /* 0x000fe20003f05270 */
[----:B------:R-:W-:Y:S01]  /*7440*/  HADD2.F32 R21, -RZ, R40.H1_H1 ;  /* 0x30000028ff157230 */ /* 0x000fe20000004100 */
[----:B------:R-:W-:Y:S01]  /*7450*/  MOV R82, UR51 ;  /* 0x0000003300527c02 */ /* 0x000fe20008000f00 */
[--C-:B------:R-:W-:Y:S01]  /*7460*/  HADD2.F32 R36, -RZ, R41.reuse.H1_H1 ;  /* 0x30000029ff247230 */ /* 0x100fe20000004100 */
[----:B------:R-:W-:Y:S01]  /*7470*/  MOV R83, UR37 ;  /* 0x0000002500537c02 */ /* 0x000fe20008000f00 */
[----:B-1----:R-:W-:Y:S01]  /*7480*/  HADD2.F32 R37, -RZ, R48.H0_H0 ;  /* 0x20000030ff257230 */ /* 0x002fe20000004100 */
[----:B------:R-:W-:Y:S01]  /*7490*/  @P6 LEA R82, R82, UR48, 0x3 ;  /* 0x0000003052526c11 */ /* 0x000fe2000f8e18ff */
[----:B------:R-:W-:Y:S01]  /*74a0*/  BSSY.RECONVERGENT B0, `(.L_x_135) ;  /* 0x0000052000007945 */ /* 0x000fe20003800200 */
[----:B------:R-:W-:Y:S02]  /*74b0*/  @P6 SHF.L.U32 R88, R71, 0x1f, RZ ;  /* 0x0000001f47586819 */ /* 0x000fe400000006ff */
[----:B------:R-:W-:Y:S01]  /*74c0*/  @P6 IADD3 R82, PT, PT, R82, 0xf0, RZ ;  /* 0x000000f052526810 */ /* 0x000fe20007ffe0ff */
[----:B---3--:R-:W1:Y:S03]  /*74d0*/  LDTM.x16 R4, tmem[UR4+0x10] ;  /* 0x00001004000479ee */ /* 0x008e660008240000 */
[----:B------:R-:W-:Y:S02]  /*74e0*/  @P6 PRMT R82, R83, 0x654, R82 ;  /* 0x0000065453526816 */ /* 0x000fe40000000052 */
[----:B------:R-:W-:Y:S01]  /*74f0*/  LEA R83, R38, UR48, 0x3 ;  /* 0x0000003026537c11 */ /* 0x000fe2000f8e18ff */
[C---:B-1----:R-:W-:Y:S01]  /*7500*/  FMUL R0, R32.reuse, R4 ;  /* 0x0000000420007220 */ /* 0x042fe20000400000 */
[C---:B------:R-:W-:Y:S01]  /*7510*/  FMUL R2, R32.reuse, R5 ;  /* 0x0000000520027220 */ /* 0x040fe20000400000 */
[C---:B------:R-:W-:Y:S01]  /*7520*/  FMUL R3, R32.reuse, R6 ;  /* 0x0000000620037220 */ /* 0x040fe20000400000 */
[C---:B------:R-:W-:Y:S01]  /*7530*/  FMUL R7, R32.reuse, R7 ;  /* 0x0000000720077220 */ /* 0x040fe20000400000 */
[C---:B------:R-:W-:Y:S01]  /*7540*/  FFMA R0, R35.reuse, R20, R0 ;  /* 0x0000001423007223 */ /* 0x040fe20000000000 */
[----:B------:R-:W-:Y:S02]  /*7550*/  HADD2.F32 R20, -RZ, R41.H0_H0 ;  /* 0x20000029ff147230 */ /* 0x000fe40000004100 */
[C---:B------:R-:W-:Y:S01]  /*7560*/  FFMA R2, R35.reuse, R21, R2 ;  /* 0x0000001523027223 */ /* 0x040fe20000000002 */
[C---:B------:R-:W-:Y:S01]  /*7570*/  FMUL R4, R32.reuse, R8 ;  /* 0x0000000820047220 */ /* 0x040fe20000400000 */
[C---:B------:R-:W-:Y:S01]  /*7580*/  FMUL R5, R32.reuse, R9 ;  /* 0x0000000920057220 */ /* 0x040fe20000400000 */
[--C-:B------:R-:W-:Y:S02]  /*7590*/  HADD2.F32 R21, -RZ, R43.reuse.H0_H0 ;  /* 0x2000002bff157230 */ /* 0x100fe40000004100 */
[C---:B------:R-:W-:Y:S01]  /*75a0*/  FFMA R3, R35.reuse, R20, R3 ;  /* 0x0000001423037223 */ /* 0x040fe20000000003 */
[--C-:B------:R-:W-:Y:S02]  /*75b0*/  HADD2.F32 R20, -RZ, R42.reuse.H0_H0 ;  /* 0x2000002aff147230 */ /* 0x100fe40000004100 */
[C---:B------:R-:W-:Y:S01]  /*75c0*/  FFMA R7, R35.reuse, R36, R7 ;  /* 0x0000002423077223 */ /* 0x040fe20000000007 */
[C---:B------:R-:W-:Y:S01]  /*75d0*/  FMUL R6, R32.reuse, R10 ;  /* 0x0000000a20067220 */ /* 0x040fe20000400000 */
[----:B------:R-:W-:Y:S02]  /*75e0*/  HADD2.F32 R36, -RZ, R43.H1_H1 ;  /* 0x3000002bff247230 */ /* 0x000fe40000004100 */
[C---:B------:R-:W-:Y:S01]  /*75f0*/  FMUL R11, R32.reuse, R11 ;  /* 0x0000000b200b7220 */ /* 0x040fe20000400000 */
[C---:B------:R-:W-:Y:S01]  /*7600*/  FFMA R4, R35.reuse, R20, R4 ;  /* 0x0000001423047223 */ /* 0x040fe20000000004 */
[----:B------:R-:W-:Y:S02]  /*7610*/  HADD2.F32 R20, -RZ, R42.H1_H1 ;  /* 0x3000002aff147230 */ /* 0x000fe40000004100 */
[C---:B------:R-:W-:Y:S01]  /*7620*/  FMUL R8, R32.reuse, R12 ;  /* 0x0000000c20087220 */ /* 0x040fe20000400000 */
[C---:B------:R-:W-:Y:S01]  /*7630*/  FMUL R9, R32.reuse, R13 ;  /* 0x0000000d20097220 */ /* 0x040fe20000400000 */
[C---:B------:R-:W-:Y:S01]  /*7640*/  FMUL R10, R32.reuse, R14 ;  /* 0x0000000e200a7220 */ /* 0x040fe20000400000 */
[C---:B------:R-:W-:Y:S01]  /*7650*/  FMUL R15, R32.reuse, R15 ;  /* 0x0000000f200f7220 */ /* 0x040fe20000400000 */
[C---:B------:R-:W-:Y:S01]  /*7660*/  FFMA R5, R35.reuse, R20, R5 ;  /* 0x0000001423057223 */ /* 0x040fe20000000005 */
[----:B------:R-:W-:Y:S02]  /*7670*/  HADD2.F32 R20, -RZ, R48.H1_H1 ;  /* 0x30000030ff147230 */ /* 0x000fe40000004100 */
[C---:B------:R-:W-:Y:S01]  /*7680*/  FFMA R6, R35.reuse, R21, R6 ;  /* 0x0000001523067223 */ /* 0x040fe20000000006 */
[C---:B------:R-:W-:Y:S01]  /*7690*/  FFMA R11, R35.reuse, R36, R11 ;  /* 0x00000024230b7223 */ /* 0x040fe2000000000b */
[C---:B------:R-:W-:Y:S01]  /*76a0*/  FFMA R8, R35.reuse, R37, R8 ;  /* 0x0000002523087223 */ /* 0x040fe20000000008 */
[--C-:B------:R-:W-:Y:S02]  /*76b0*/  HADD2.F32 R21, -RZ, R49.reuse.H0_H0 ;  /* 0x20000031ff157230 */ /* 0x100fe40000004100 */
[C---:B------:R-:W-:Y:S01]  /*76c0*/  FFMA R9, R35.reuse, R20, R9 ;  /* 0x0000001423097223 */ /* 0x040fe20000000009 */
[----:B------:R-:W-:Y:S02]  /*76d0*/  HADD2.F32 R20, -RZ, R49.H1_H1 ;  /* 0x30000031ff147230 */ /* 0x000fe40000004100 */
[C---:B------:R-:W-:Y:S01]  /*76e0*/  FMUL R12, R32.reuse, R16 ;  /* 0x00000010200c7220 */ /* 0x040fe20000400000 */
[C---:B------:R-:W-:Y:S01]  /*76f0*/  FMUL R13, R32.reuse, R17 ;  /* 0x00000011200d7220 */ /* 0x040fe20000400000 */
[C---:B------:R-:W-:Y:S01]  /*7700*/  FFMA R10, R35.reuse, R21, R10 ;  /* 0x00000015230a7223 */ /* 0x040fe2000000000a */
[--C-:B------:R-:W-:Y:S02]  /*7710*/  HADD2.F32 R21, -RZ, R50.reuse.H0_H0 ;  /* 0x20000032ff157230 */ /* 0x100fe40000004100 */
[C---:B------:R-:W-:Y:S01]  /*7720*/  FFMA R15, R35.reuse, R20, R15 ;  /* 0x00000014230f7223 */ /* 0x040fe2000000000f */
[----:B------:R-:W-:Y:S02]  /*7730*/  HADD2.F32 R20, -RZ, R50.H1_H1 ;  /* 0x30000032ff147230 */ /* 0x000fe40000004100 */
[C---:B------:R-:W-:Y:S01]  /*7740*/  FMUL R14, R32.reuse, R18 ;  /* 0x00000012200e7220 */ /* 0x040fe20000400000 */
[--C-:B------:R-:W-:Y:S02]  /*7750*/  HADD2.F32 R37, -RZ, R51.reuse.H0_H0 ;  /* 0x20000033ff257230 */ /* 0x100fe40000004100 */
[----:B------:R-:W-:Y:S01]  /*7760*/  FMUL R19, R32, R19 ;  /* 0x0000001320137220 */ /* 0x000fe20000400000 */
[----:B------:R-:W-:Y:S01]  /*7770*/  HADD2.F32 R36, -RZ, R51.H1_H1 ;  /* 0x30000033ff247230 */ /* 0x000fe20000004100 */
        /* <DEDUP_REMOVED lines=22> */
[----:B------:R-:W-:Y:S02]  /*78e0*/  UIADD3 UR12, UP0, UPT, UR52, 0x680, URZ ;  /* 0x00000680340c7890 */ /* 0x000fe4000ff1e0ff */
[----:B------:R-:W-:Y:S02]  /*78f0*/  UIADD3 UR9, UPT, UPT, UR41, 0x10, URZ ;  /* 0x0000001029097890 */ /* 0x000fe4000fffe0ff */
[----:B------:R-:W-:Y:S02]  /*7900*/  UIADD3 UR8, UPT, UPT, UR48, 0x1200, URZ ;  /* 0x0000120030087890 */ /* 0x000fe4000fffe0ff */
[----:B------:R-:W-:Y:S01]  /*7910*/  UIADD3.X UR13, UPT, UPT, URZ, UR53, URZ, UP0, !UPT ;  /* 0x00000035ff0d7290 */ /* 0x000fe200087fe4ff */
[----:B------:R-:W-:Y:S01]  /*7920*/  UMOV UR10, UR42 ;  /* 0x0000002a000a7c82 */ /* 0x000fe20008000000 */
[----:B------:R-:W-:Y:S01]  /*7930*/  UMOV UR11, UR36 ;  /* 0x00000024000b7c82 */ /* 0x000fe20008000000 */
[----:B------:R-:W-:Y:S02]  /*7940*/  UIADD3 UR5, UPT, UPT, UR41, 0x50, URZ ;  /* 0x0000005029057890 */ /* 0x000fe4000fffe0ff */
[----:B------:R-:W-:Y:S01]  /*7950*/  UIADD3 UR4, UPT, UPT, UR48, 0x1a00, URZ ;  /* 0x00001a0030047890 */ /* 0x000fe2000fffe0ff */
[----:B------:R-:W-:Y:S03]  /*7960*/  UMOV UR6, UR42 ;  /* 0x0000002a00067c82 */ /* 0x000fe60008000000 */
[----:B------:R2:W-:Y:S01]  /*7970*/  UTMASTG.3D [UR8], [UR12] ;  /* 0x000000080c0073b5 */ /* 0x0005e20008010000 */
[----:B------:R-:W-:Y:S04]  /*7980*/  UMOV UR7, UR36 ;  /* 0x0000002400077c82 */ /* 0x000fe80008000000 */
[----:B------:R2:W-:Y:S01]  /*7990*/  UTMASTG.3D [UR4], [UR12] ;  /* 0x000000040c0073b5 */ /* 0x0005e20008010000 */
[----:B------:R0:W-:Y:S01]  /*79a0*/  UTMACMDFLUSH ;  /* 0x00000000000079b7 */ /* 0x0001e20000000000 */
[----:B--2---:R-:W-:Y:S04]  /*79b0*/  DEPBAR.LE SB0, 0x1 ;  /* 0x000080400000791a */ /* 0x004fe80000000000 */
.L_x_136:
[----:B------:R-:W-:Y:S05]  /*79c0*/  BSYNC.RECONVERGENT B0 ;  /* 0x0000000000007941 */ /* 0x000fea0003800200 */
.L_x_135:
[----:B------:R-:W-:Y:S01]  /*79d0*/  BAR.SYNC.DEFER_BLOCKING 0x1, 0x80 ;  /* 0x0042000000007b1d */ /* 0x000fe20000010000 */
[----:B------:R-:W-:Y:S04]  /*79e0*/  UIADD3 UR40, UPT, UPT, UR51, 0x1, URZ ;  /* 0x0000000133287890 */ /* 0x000fe8000fffe0ff */
[----:B------:R-:W-:Y:S04]  /*79f0*/  UISETP.NE.AND UP0, UPT, UR40, 0x4, UPT ;  /* 0x000000042800788c */ /* 0x000fe8000bf05270 */
[----:B------:R-:W-:Y:S01]  /*7a00*/  USEL UR40, UR40, URZ, UP0 ;  /* 0x000000ff28287287 */ /* 0x000fe20008000000 */
[----:B------:R2:W-:Y:S01]  /*7a10*/  @P6 SYNCS.ARRIVE.TRANS64.RED.A1T0 RZ, [R82+URZ], RZ ;  /* 0x000000ff52ff69a7 */ /* 0x0005e200081004ff */
[----:B------:R-:W-:Y:S01]  /*7a20*/  BSSY B1, `(.L_x_137) ;  /* 0x0000013000017945 */ /* 0x000fe20003800000 */
[----:B------:R-:W3:Y:S02]  /*7a30*/  @P6 SYNCS.PHASECHK.TRANS64.TRYWAIT P0, [R83+URZ+0xd0], R88 ;  /* 0x0000d058530065a7 */ /* 0x000ee400080011ff */
[----:B---3--:R-:W-:Y:S01]  /*7a40*/  @P6 SEL R39, RZ, 0x1, !P0 ;  /* 0x00000001ff276807 */ /* 0x008fe20004000000 */
[----:B--2---:R-:W-:Y:S06]  /*7a50*/  @!P6 BRA `(.L_x_138) ;  /* 0x00000000003ce947 */ /* 0x004fec0003800000 */
[----:B------:R-:W-:Y:S01]  /*7a60*/  ISETP.NE.AND P1, PT, R80, RZ, PT ;  /* 0x000000ff5000720c */ /* 0x000fe20003f25270 */
[----:B------:R-:W-:Y:S01]  /*7a70*/  BSSY B0, `(.L_x_139) ;  /* 0x0000009000007945 */ /* 0x000fe20003800000 */
[----:B------:R-:W-:Y:S11]  /*7a80*/  ISETP.NE.AND P0, PT, R39, RZ, PT ;  /* 0x000000ff2700720c */ /* 0x000ff60003f05270 */
[----:B------:R-:W-:Y:S05]  /*7a90*/  @P1 IMAD R2, R38, 0x1000, R77 ;  /* 0x0000100026021824 */ /* 0x000fea00078e024d */
[----:B------:R-:W-:Y:S05]  /*7aa0*/  @P1 IADD3 R0, PT, PT, R2, UR48, RZ ;  /* 0x0000003002001c10 */ /* 0x000fea000fffe0ff */
[----:B------:R-:W-:Y:S01]  /*7ab0*/  @P1 IMAD.IADD R0, R81, 0x1, R0 ;  /* 0x0000000151001824 */ /* 0x000fe200078e0200 */
[----:B------:R-:W-:Y:S06]  /*7ac0*/  @P0 BRA `(.L_x_140) ;  /* 0x00000000000c0947 */ /* 0x000fec0003800000 */
[----:B------:R-:W-:Y:S04]  /*7ad0*/  SHF.L.U32 R4, R71, 0x1f, RZ ;  /* 0x0000001f47047819 */ /* 0x000fe800000006ff */
[----:B------:R-:W2:Y:S02]  /*7ae0*/  SYNCS.PHASECHK.TRANS64.TRYWAIT P0, [R83+URZ+0xd0], R4 ;  /* 0x0000d004530075a7 */ /* 0x000ea400080011ff */
[----:B--2---:R-:W-:Y:S05]  /*7af0*/  @!P0 BRA `(.L_x_141) ;  /* 0x0000002000c88947 */ /* 0x004fea0003800000 */
.L_x_140:
[----:B------:R-:W-:Y:S05]  /*7b00*/  BSYNC B0 ;  /* 0x0000000000007941 */ /* 0x000fea0003800000 */
.L_x_139:
[----:B------:R-:W-:Y:S02]  /*7b10*/  ISETP.NE.AND P0, PT, R80, RZ, PT ;  /* 0x000000ff5000720c */ /* 0x000fe40003f05270 */
[----:B------:R-:W-:Y:S11]  /*7b20*/  IADD3 R38, PT, PT, R38, 0x1, RZ ;  /* 0x0000000126267810 */ /* 0x000ff60007ffe0ff */
[----:B------:R3:W4:Y:S04]  /*7b30*/  @P0 LDS.128 R40, [R2+UR48+0x200] ;  /* 0x0002003002280984 */ /* 0x0007280008000c00 */
[----:B------:R3:W1:Y:S02]  /*7b40*/  @P0 LDS.128 R48, [R0+0x200] ;  /* 0x0002000000300984 */ /* 0x0006640000000c00 */
.L_x_138:
[----:B------:R-:W-:Y:S05]  /*7b50*/  BSYNC B1 ;  /* 0x0000000000017941 */ /* 0x000fea0003800000 */
.L_x_137:
[----:B------:R-:W-:Y:S05]  /*7b60*/  VIADD R3, R34, 0x20 ;  /* 0x0000002022037836 */ /* 0x000fea0000000000 */
[----:B------:R-:W-:Y:S04]  /*7b70*/  SHF.R.U32.HI R3, RZ, 0x15, R3 ;  /* 0x00000015ff037819 */ /* 0x000fe80000011603 */
[----:B------:R-:W-:Y:S11]  /*7b80*/  LOP3.LUT P0, RZ, R3, 0x3, R66, 0x48, !PT ;  /* 0x0000000303ff7812 */ /* 0x000ff60007804842 */
[----:B------:R-:W-:Y:S02]  /*7b90*/  @!UPT UIADD3 URZ, UPT, UPT, URZ, URZ, URZ ;  /* 0x000000fffffff290 */ /* 0x000fe4000fffe0ff */
[----:B------:R-:W-:Y:S05]  /*7ba0*/  @!P0 BRA `(.L_x_142) ;  /* 0x0000000000408947 */ /* 0x000fea0003800000 */
[----:B------:R-:W5:Y:S01]  /*7bb0*/  LDCU.64 UR8, c[0x4][0x70] ;  /* 0x01000e00ff0877ac */ /* 0x000f620008000a00 */
[----:B------:R-:W-:Y:S01]  /*7bc0*/  MOV R3, 0x0 ;  /* 0x0000000000037802 */ /* 0x000fe20000000f00 */
[----:B------:R-:W-:Y:S02]  /*7bd0*/  HFMA2 R12, -RZ, RZ, 0, 5.9604644775390625e-08 ;  /* 0x00000001ff0c7431 */ /* 0x000fe400000001ff */
[----:B------:R-:W-:Y:S02]  /*7be0*/  IMAD.MOV.U32 R8, RZ, RZ, 0x192 ;  /* 0x00000192ff087424 */ /* 0x000fe400078e00ff */
[----:B------:R-:W-:Y:S01]  /*7bf0*/  IMAD.MOV.U32 R13, RZ, RZ, RZ ;  /* 0x000000ffff0d7224 */ /* 0x000fe200078e00ff */
[----:B------:R-:W4:Y:S01]  /*7c00*/  LDCU.64 UR6, c[0x4][0x78] ;  /* 0x01000f00ff0677ac */ /* 0x000f220008000a00 */
[----:B---3--:R-:W3:Y:S01]  /*7c10*/  LDC.64 R2, c[0x4][R3] ;  /* 0x0100000003027b82 */ /* 0x008ee20000000a00 */
[----:B------:R-:W1:Y:S01]  /*7c20*/  LDCU.64 UR4, c[0x4][0x10] ;  /* 0x01000200ff0477ac */ /* 0x000e620008000a00 */
[----:B-----5:R-:W-:Y:S01]  /*7c30*/  MOV R5, UR9 ;  /* 0x0000000900057c02 */ /* 0x020fe20008000f00 */
[----:B--2---:R-:W-:Y:S01]  /*7c40*/  IMAD.U32 R4, RZ, RZ, UR8 ;  /* 0x00000008ff047e24 */ /* 0x004fe2000f8e00ff */
[----:B----4-:R-:W-:Y:S01]  /*7c50*/  MOV R7, UR7 ;  /* 0x0000000700077c02 */ /* 0x010fe20008000f00 */
[----:B------:R-:W-:Y:S01]  /*7c60*/  IMAD.U32 R6, RZ, RZ, UR6 ;  /* 0x00000006ff067e24 */ /* 0x000fe2000f8e00ff */
[----:B-1----:R-:W-:Y:S01]  /*7c70*/  MOV R11, UR5 ;  /* 0x00000005000b7c02 */ /* 0x002fe20008000f00 */
[----:B------:R-:W-:Y:S02]  /*7c80*/  IMAD.U32 R10, RZ, RZ, UR4 ;  /* 0x00000004ff0a7e24 */ /* 0x000fe4000f8e00ff */
[----:B------:R-:W-:Y:S07]  /*7c90*/  LEPC R20, `(.L_x_142) ;  /* 0x000000001014794e */ /* 0x000fee0000000000 */
[----:B---3--:R-:W-:Y:S05]  /*7ca0*/  CALL.ABS.NOINC R2 ;  /* 0x0000000002007343 */ /* 0x008fea0003c00000 */
.L_x_142:
        /* <DEDUP_REMOVED lines=8> */
[----:B--2---:R-:W-:Y:S01]  /*7d30*/  MOV R83, UR37 ;  /* 0x0000002500537c02 */ /* 0x004fe20008000f00 */
[----:B-1----:R-:W-:Y:S01]  /*7d40*/  HADD2.F32 R37, -RZ, R48.H0_H0 ;  /* 0x20000030ff257230 */ /* 0x002fe20000004100 */
[----:B------:R-:W-:Y:S01]  /*7d50*/  @P6 LEA R82, R82, UR48, 0x3 ;  /* 0x0000003052526c11 */ /* 0x000fe2000f8e18ff */
[----:B------:R-:W-:Y:S01]  /*7d60*/  BSSY.RECONVERGENT B0, `(.L_x_143) ;  /* 0x0000052000007945 */ /* 0x000fe20003800200 */
[----:B------:R-:W-:Y:S02]  /*7d70*/  LEA R88, R38, UR48, 0x3 ;  /* 0x0000003026587c11 */ /* 0x000fe4000f8e18ff */
[----:B------:R-:W-:Y:S01]  /*7d80*/  @P6 IADD3 R82, PT, PT, R82, 0xf0, RZ ;  /* 0x000000f052526810 */ /* 0x000fe20007ffe0ff */
[----:B------:R-:W3:Y:S03]  /*7d90*/  LDTM.x16 R4, tmem[UR4+0x20] ;  /* 0x00002004000479ee */ /* 0x000ee60008240000 */
[----:B------:R-:W-:Y:S02]  /*7da0*/  @P6 PRMT R82, R83, 0x654, R82 ;  /* 0x0000065453526816 */ /* 0x000fe40000000052 */
[----:B------:R-:W-:Y:S01]  /*7db0*/  @P6 SHF.L.U32 R83, R71, 0x1f, RZ ;  /* 0x0000001f47536819 */ /* 0x000fe200000006ff */
[C---:B---3--:R-:W-:Y:S01]  /*7dc0*/  FMUL R0, R32.reuse, R4 ;  /* 0x0000000420007220 */ /* 0x048fe20000400000 */
        /* <DEDUP_REMOVED lines=75> */
.L_x_144:
[----:B------:R-:W-:Y:S05]  /*8280*/  BSYNC.RECONVERGENT B0 ;  /* 0x0000000000007941 */ /* 0x000fea0003800200 */
.L_x_143:
        /* <DEDUP_REMOVED lines=19> */
.L_x_148:
[----:B------:R-:W-:Y:S05]  /*83c0*/  BSYNC B0 ;  /* 0x0000000000007941 */ /* 0x000fea0003800000 */
.L_x_147:
[----:B------:R-:W-:Y:S11]  /*83d0*/  ISETP.NE.AND P0, PT, R80, RZ, PT ;  /* 0x000000ff5000720c */ /* 0x000ff60003f05270 */
[----:B------:R-:W-:Y:S02]  /*83e0*/  @!UPT UIADD3 URZ, UPT, UPT, URZ, URZ, URZ ;  /* 0x000000fffffff290 */ /* 0x000fe4000fffe0ff */
[----:B------:R3:W4:Y:S04]  /*83f0*/  @P0 LDS.128 R40, [R38+UR48+0x200] ;  /* 0x0002003026280984 */ /* 0x0007280008000c00 */
[----:B------:R3:W1:Y:S02]  /*8400*/  @P0 LDS.128 R48, [R81+0x200] ;  /* 0x0002000051300984 */ /* 0x0006640000000c00 */
.L_x_146:
[----:B------:R-:W-:Y:S05]  /*8410*/  BSYNC B1 ;  /* 0x0000000000017941 */ /* 0x000fea0003800000 */
.L_x_145:
        /* <DEDUP_REMOVED lines=11> */
[----:B------:R-:W1:Y:S01]  /*84d0*/  LDC.64 R2, c[0x4][R3] ;  /* 0x0100000003027b82 */ /* 0x000e620000000a00 */
[----:B------:R-:W3:Y:S01]  /*84e0*/  LDCU.64 UR4, c[0x4][0x10] ;  /* 0x01000200ff0477ac */ /* 0x000ee20008000a00 */
[----:B--2---:R-:W-:Y:S01]  /*84f0*/  MOV R5, UR9 ;  /* 0x0000000900057c02 */ /* 0x004fe20008000f00 */
[----:B------:R-:W-:Y:S01]  /*8500*/  IMAD.U32 R4, RZ, RZ, UR8 ;  /* 0x00000008ff047e24 */ /* 0x000fe2000f8e00ff */
[----:B-----5:R-:W-:Y:S01]  /*8510*/  MOV R7, UR7 ;  /* 0x0000000700077c02 */ /* 0x020fe20008000f00 */
[----:B------:R-:W-:Y:S01]  /*8520*/  IMAD.U32 R6, RZ, RZ, UR6 ;  /* 0x00000006ff067e24 */ /* 0x000fe2000f8e00ff */
[----:B---3--:R-:W-:Y:S01]  /*8530*/  MOV R11, UR5 ;  /* 0x00000005000b7c02 */ /* 0x008fe20008000f00 */
[----:B------:R-:W-:Y:S02]  /*8540*/  IMAD.U32 R10, RZ, RZ, UR4 ;  /* 0x00000004ff0a7e24 */ /* 0x000fe4000f8e00ff */
[----:B------:R-:W-:Y:S07]  /*8550*/  LEPC R20, `(.L_x_150) ;  /* 0x000000001014794e */ /* 0x000fee0000000000 */
[----:B-1--4-:R-:W-:Y:S05]  /*8560*/  CALL.ABS.NOINC R2 ;  /* 0x0000000002007343 */ /* 0x012fea0003c00000 */
.L_x_150:
[----:B------:R-:W-:Y:S01]  /*8570*/  ISETP.NE.AND P0, PT, R72, RZ, PT ;  /* 0x000000ff4800720c */ /* 0x000fe20003f05270 */
[----:B------:R-:W-:Y:S05]  /*8580*/  WARPSYNC.ALL ;  /* 0x0000000000007948 */ /* 0x000fea0003800000 */
[----:B------:R-:W-:Y:S01]  /*8590*/  R2UR UR4, R34 ;  /* 0x00000000220472ca */ /* 0x000fe200000e0000 */
[--C-:B----4-:R-:W-:Y:S01]  /*85a0*/  HADD2.F32 R20, -RZ, R40.reuse.H0_H0 ;  /* 0x20000028ff147230 */ /* 0x110fe20000004100 */
[----:B------:R-:W-:Y:S01]  /*85b0*/  IADD3 R74, PT, PT, R74, 0x160, RZ ;  /* 0x000001604a4a7810 */ /* 0x000fe20007ffe0ff */
[----:B------:R-:W-:Y:S01]  /*85c0*/  HADD2.F32 R36, -RZ, R40.H1_H1 ;  /* 0x30000028ff247230 */ /* 0x000fe20000004100 */
[----:B------:R-:W-:Y:S01]  /*85d0*/  BSSY.RECONVERGENT B0, `(.L_x_151) ;  /* 0x0000053000007945 */ /* 0x000fe20003800200 */
[--C-:B------:R-:W-:Y:S01]  /*85e0*/  HADD2.F32 R21, -RZ, R41.reuse.H0_H0 ;  /* 0x20000029ff157230 */ /* 0x100fe20000004100 */
[----:B------:R-:W-:Y:S01]  /*85f0*/  LOP3.LUT R74, R74, 0xfefffff8, RZ, 0xc0, !PT ;  /* 0xfefffff84a4a7812 */ /* 0x000fe200078ec0ff */
[----:B---3--:R-:W-:Y:S02]  /*8600*/  HADD2.F32 R38, -RZ, R41.H1_H1 ;  /* 0x30000029ff267230 */ /* 0x008fe40000004100 */
[--C-:B------:R-:W-:Y:S02]  /*8610*/  HADD2.F32 R37, -RZ, R42.reuse.H0_H0 ;  /* 0x2000002aff257230 */ /* 0x100fe40000004100 */
[----:B------:R-:W-:Y:S02]  /*8620*/  HADD2.F32 R40, -RZ, R42.H1_H1 ;  /* 0x3000002aff287230 */ /* 0x000fe40000004100 */
[----:B------:R-:W2:Y:S01]  /*8630*/  LDTM.x16 R4, tmem[UR4+0x30] ;  /* 0x00003004000479ee */ /* 0x000ea20008240000 */
[----:B------:R-:W-:Y:S01]  /*8640*/  NOP ;  /* 0x0000000000007918 */ /* 0x000fe20000000000 */
[----:B--2---:R2:W-:Y:S01]  /*8650*/  SYNCS.ARRIVE.TRANS64.RED.A1T0 RZ, [R74+URZ], RZ ;  /* 0x000000ff4aff79a7 */ /* 0x0045e200081004ff */
[--C-:B------:R-:W-:Y:S02]  /*8660*/  HADD2.F32 R39, -RZ, R43.reuse.H0_H0 ;  /* 0x2000002bff277230 */ /* 0x100fe40000004100 */
[----:B------:R-:W-:Y:S02]  /*8670*/  HADD2.F32 R42, -RZ, R43.H1_H1 ;  /* 0x3000002bff2a7230 */ /* 0x000fe40000004100 */
[--C-:B-1----:R-:W-:Y:S02]  /*8680*/  HADD2.F32 R41, -RZ, R48.reuse.H0_H0 ;  /* 0x20000030ff297230 */ /* 0x102fe40000004100 */
[----:B------:R-:W-:Y:S02]  /*8690*/  HADD2.F32 R43, -RZ, R48.H1_H1 ;  /* 0x30000030ff2b7230 */ /* 0x000fe40000004100 */
[--C-:B------:R-:W-:Y:S02]  /*86a0*/  HADD2.F32 R44, -RZ, R49.reuse.H0_H0 ;  /* 0x20000031ff2c7230 */ /* 0x100fe40000004100 */
[----:B------:R-:W-:Y:S02]  /*86b0*/  HADD2.F32 R46, -RZ, R49.H1_H1 ;  /* 0x30000031ff2e7230 */ /* 0x000fe40000004100 */
[--C-:B------:R-:W-:Y:S02]  /*86c0*/  HADD2.F32 R45, -RZ, R50.reuse.H0_H0 ;  /* 0x20000032ff2d7230 */ /* 0x100fe40000004100 */
[----:B------:R-:W-:Y:S02]  /*86d0*/  HADD2.F32 R48, -RZ, R50.H1_H1 ;  /* 0x30000032ff307230 */ /* 0x000fe40000004100 */
[--C-:B------:R-:W-:Y:S02]  /*86e0*/  HADD2.F32 R47, -RZ, R51.reuse.H0_H0 ;  /* 0x20000033ff2f7230 */ /* 0x100fe40000004100 */
[----:B------:R-:W-:Y:S02]  /*86f0*/  HADD2.F32 R50, -RZ, R51.H1_H1 ;  /* 0x30000033ff327230 */ /* 0x000fe40000004100 */
[C---:B------:R-:W-:Y:S01]  /*8700*/  FMUL R4, R32.reuse, R4 ;  /* 0x0000000420047220 */ /* 0x040fe20000400000 */
[C---:B------:R-:W-:Y:S01]  /*8710*/  FMUL R5, R32.reuse, R5 ;  /* 0x0000000520057220 */ /* 0x040fe20000400000 */
[C---:B------:R-:W-:Y:S01]  /*8720*/  FMUL R6, R32.reuse, R6 ;  /* 0x0000000620067220 */ /* 0x040fe20000400000 */
[C---:B------:R-:W-:Y:S01]  /*8730*/  FMUL R7, R32.reuse, R7 ;  /* 0x0000000720077220 */ /* 0x040fe20000400000 */
[C---:B------:R-:W-:Y:S01]  /*8740*/  FFMA R4, R35.reuse, R20, R4 ;  /* 0x0000001423047223 */ /* 0x040fe20000000004 */
        /* <DEDUP_REMOVED lines=21> */
[----:B------:R-:W-:Y:S01]  /*88a0*/  FFMA R15, R35, R46, R15 ;  /* 0x0000002e230f7223 */ /* 0x000fe2000000000f */
        /* <DEDUP_REMOVED lines=20> */
[----:B-1----:R-:W1:Y:S02]  /*89f0*/  FENCE.VIEW.ASYNC.S ;  /* 0x00000000000073c6 */ /* 0x002e640000000000 */
[----:B-1----:R-:W-:Y:S06]  /*8a00*/  BAR.SYNC.DEFER_BLOCKING 0x1, 0x80 ;  /* 0x0042000000007b1d */ /* 0x002fec0000010000 */
        /* <DEDUP_REMOVED lines=14> */
[----:B-1----:R-:W-:Y:S04]  /*8af0*/  DEPBAR.LE SB0, 0x1 ;  /* 0x000080400000791a */ /* 0x002fe80000000000 */
.L_x_152:
[----:B------:R-:W-:Y:S05]  /*8b00*/  BSYNC.RECONVERGENT B0 ;  /* 0x0000000000007941 */ /* 0x000fea0003800200 */
.L_x_151:
[----:B------:R-:W-:Y:S01]  /*8b10*/  BAR.SYNC.DEFER_BLOCKING 0x1, 0x80 ;  /* 0x0042000000007b1d */ /* 0x000fe20000010000 */
[----:B------:R-:W-:Y:S01]  /*8b20*/  UISETP.NE.AND UP0, UPT, UR49, -0x4, UPT ;  /* 0xfffffffc3100788c */ /* 0x000fe2000bf05270 */
[----:B------:R-:W-:Y:S08]  /*8b30*/  IADD3 R0, PT, PT, R30, 0x1, RZ ;  /* 0x000000011e007810 */ /* 0x000ff00007ffe0ff */
[----:B------:R-:W-:Y:S05]  /*8b40*/  BRA.U !UP0, `(.L_x_153) ;  /* 0x0000000108287547 */ /* 0x000fea000b800000 */
[----:B------:R-:W-:Y:S01]  /*8b50*/  ISETP.NE.AND P0, PT, R78, RZ, PT ;  /* 0x000000ff4e00720c */ /* 0x000fe20003f05270 */
[----:B------:R-:W-:Y:S01]  /*8b60*/  IMAD.U32 R3, RZ, RZ, UR51 ;  /* 0x00000033ff037e24 */ /* 0x000fe2000f8e00ff */
[----:B------:R-:W-:Y:S01]  /*8b70*/  UIADD3 UR51, UPT, UPT, UR51, 0x1, URZ ;  /* 0x0000000133337890 */ /* 0x000fe2000fffe0ff */
[----:B------:R-:W-:Y:S03]  /*8b80*/  IMAD.U32 R2, RZ, RZ, UR37 ;  /* 0x00000025ff027e24 */ /* 0x000fe6000f8e00ff */
[----:B------:R-:W-:Y:S04]  /*8b90*/  UISETP.NE.AND UP0, UPT, UR51, 0x4, UPT ;  /* 0x000000043300788c */ /* 0x000fe8000bf05270 */
[----:B------:R-:W-:Y:S03]  /*8ba0*/  USEL UR51, UR51, URZ, UP0 ;  /* 0x000000ff33337287 */ /* 0x000fe60008000000 */
[----:B------:R-:W-:Y:S05]  /*8bb0*/  @P0 LEA R3, R3, UR48, 0x3 ;  /* 0x0000003003030c11 */ /* 0x000fea000f8e18ff */
[----:B------:R-:W-:Y:S05]  /*8bc0*/  @P0 VIADD R3, R3, 0xf0 ;  /* 0x000000f003030836 */ /* 0x000fea0000000000 */
[----:B------:R-:W-:Y:S04]  /*8bd0*/  @P0 PRMT R2, R2, 0x654, R3 ;  /* 0x0000065402020816 */ /* 0x000fe80000000003 */
[----:B------:R1:W-:Y:S03]  /*8be0*/  @P0 SYNCS.ARRIVE.TRANS64.RED.A1T0 RZ, [R2+URZ], RZ ;  /* 0x000000ff02ff09a7 */ /* 0x0003e600081004ff */
.L_x_153:
[----:B------:R-:W-:Y:S01]  /*8bf0*/  ISETP.NE.AND P2, PT, R73, RZ, PT ;  /* 0x000000ff4900720c */ /* 0x000fe20003f45270 */
[----:B------:R-:W-:Y:S01]  /*8c00*/  UIADD3 UR49, UPT, UPT, UR49, 0x4, URZ ;  /* 0x0000000431317890 */ /* 0x000fe2000fffe0ff */
[----:B------:R-:W-:Y:S01]  /*8c10*/  ISETP.NE.AND P0, PT, R76, 0x2, PT ;  /* 0x000000024c00780c */ /* 0x000fe20003f05270 */
[----:B------:R-:W-:Y:S01]  /*8c20*/  IMAD.IADD R20, R29, 0x1, R58 ;  /* 0x000000011d147824 */ /* 0x000fe200078e023a */
[----:B------:R-:W-:Y:S01]  /*8c30*/  ISETP.NE.AND P1, PT, R0, 0x4, PT ;  /* 0x000000040000780c */ /* 0x000fe20003f25270 */
[----:B------:R-:W-:Y:S01]  /*8c40*/  IMAD.IADD R21, R31, 0x1, R60 ;  /* 0x000000011f157824 */ /* 0x000fe200078e023c */
[----:B-1----:R-:W-:Y:S02]  /*8c50*/  SEL R2, RZ, 0x1, P0 ;  /* 0x00000001ff027807 */ /* 0x002fe40000000000 */
[----:B------:R-:W-:Y:S02]  /*8c60*/  SEL R3, RZ, 0x1, P1 ;  /* 0x00000001ff037807 */ /* 0x000fe40000800000 */
[----:B------:R-:W-:Y:S02]  /*8c70*/  LOP3.LUT R69, R69, R2, RZ, 0x3c, !PT ;  /* 0x0000000245457212 */ /* 0x000fe400078e3cff */
[----:B------:R-:W-:Y:S02]  /*8c80*/  LOP3.LUT R70, R70, R3, RZ, 0x3c, !PT ;  /* 0x0000000346467212 */ /* 0x000fe400078e3cff */
[----:B------:R-:W-:Y:S02]  /*8c90*/  @P2 R2UR UR36, R68 ;  /* 0x00000000442422ca */ /* 0x000fe400000e0000 */
[----:B------:R-:W-:Y:S02]  /*8ca0*/  SEL R76, R76, RZ, P0 ;  /* 0x000000ff4c4c7207 */ /* 0x000fe40000000000 */
[----:B------:R-:W-:Y:S01]  /*8cb0*/  SEL R30, R0, RZ, P1 ;  /* 0x000000ff001e7207 */ /* 0x000fe20000800000 */
[----:B------:R-:W-:Y:S10]  /*8cc0*/  @P2 BRA `(.L_x_154) ;  /* 0xffffffcc00d42947 */ /* 0x000ff4000383ffff */
[----:B------:R-:W-:-:S09]  /*8cd0*/  UISETP.NE.AND UP0, UPT, UR50, URZ, UPT ;  /* 0x000000ff3200728c */ /* 0x000fd2000bf05270 */
[----:B------:R-:W-:Y:S05]  /*8ce0*/  BRA.U !UP0, `(.L_x_155) ;  /* 0x0000000108487547 */ /* 0x000fea000b800000 */
[----:B------:R-:W1:Y:S02]  /*8cf0*/  LDCU.64 UR4, c[0x0][0x890] ;  /* 0x00011200ff0477ac */ /* 0x000e640008000a00 */
[----:B-1----:R-:W-:-:S04]  /*8d00*/  UISETP.NE.U32.AND UP0, UPT, UR4, URZ, UPT ;  /* 0x000000ff0400728c */ /* 0x002fc8000bf05070 */
[----:B------:R-:W-:-:S09]  /*8d10*/  UISETP.NE.AND.EX UP0, UPT, UR5, URZ, UPT, UP0 ;  /* 0x000000ff0500728c */ /* 0x000fd2000bf05300 */
[----:B------:R-:W-:Y:S05]  /*8d20*/  BRA.U UP0, `(.L_x_156) ;  /* 0x00000001000c7547 */ /* 0x000fea000b800000 */
[----:B------:R-:W-:-:S13]  /*8d30*/  FSETP.NEU.AND P0, PT, R35, RZ, PT ;  /* 0x000000ff2300720b */ /* 0x000fda0003f0d000 */
[----:B------:R-:W-:Y:S05]  /*8d40*/  @!P0 EXIT ;  /* 0x000000000000894d */ /* 0x000fea0003800000 */
[----:B------:R-:W-:Y:S05]  /*8d50*/  BRA `(.L_x_155) ;  /* 0x00000000002c7947 */ /* 0x000fea0003800000 */
.L_x_156:
[----:B------:R-:W-:Y:S01]  /*8d60*/  ISETP.NE.AND P0, PT, R75, RZ, PT ;  /* 0x000000ff4b00720c */ /* 0x000fe20003f05270 */
[----:B------:R-:W-:-:S12]  /*8d70*/  BSSY.RECONVERGENT B0, `(.L_x_155) ;  /* 0x0000009000007945 */ /* 0x000fd80003800200 */
[----:B------:R-:W-:Y:S05]  /*8d80*/  @P0 BRA `(.L_x_157) ;  /* 0x0000000000140947 */ /* 0x000fea0003800000 */
[----:B------:R-:W1:Y:S02]  /*8d90*/  LDCU.64 UR4, c[0x0][0x888] ;  /* 0x00011100ff0477ac */ /* 0x000e640008000a00 */
[----:B-1----:R-:W-:-:S04]  /*8da0*/  ISETP.NE.U32.AND P0, PT, RZ, UR4, PT ;  /* 0x00000004ff007c0c */ /* 0x002fc8000bf05070 */
[----:B------:R-:W-:-:S13]  /*8db0*/  ISETP.NE.AND.EX P0, PT, RZ, UR5, PT, P0 ;  /* 0x00000005ff007c0c */ /* 0x000fda000bf05300 */
[----:B------:R-:W-:Y:S05]  /*8dc0*/  @!P0 EXIT ;  /* 0x000000000000894d */ /* 0x000fea0003800000 */
[----:B------:R-:W-:Y:S05]  /*8dd0*/  BRA `(.L_x_158) ;  /* 0x0000000000087947 */ /* 0x000fea0003800000 */
.L_x_157:
[----:B------:R-:W-:-:S13]  /*8de0*/  FSETP.NEU.AND P0, PT, R35, RZ, PT ;  /* 0x000000ff2300720b */ /* 0x000fda0003f0d000 */
[----:B------:R-:W-:Y:S05]  /*8df0*/  @!P0 EXIT ;  /* 0x000000000000894d */ /* 0x000fea0003800000 */
.L_x_158:
[----:B------:R-:W-:Y:S05]  /*8e00*/  BSYNC.RECONVERGENT B0 ;  /* 0x0000000000007941 */ /* 0x000fea0003800200 */
.L_x_155:
[----:B------:R-:W-:Y:S01]  /*8e10*/  ULEA UR4, UR51, UR48, 0x3 ;  /* 0x0000003033047291 */ /* 0x000fe2000f8e18ff */
[----:B------:R-:W-:-:S04]  /*8e20*/  DEPBAR.LE SB0, 0x0 ;  /* 0x000080000000791a */ /* 0x000fc80000000000 */
[----:B------:R-:W-:-:S04]  /*8e30*/  UIADD3 UR4, UPT, UPT, UR4, 0xf0, URZ ;  /* 0x000000f004047890 */ /* 0x000fc8000fffe0ff */
[----:B------:R-:W-:-:S09]  /*8e40*/  UPRMT UR4, UR37, 0x654, UR4 ;  /* 0x0000065425047896 */ /* 0x000fd20008000004 */
[----:B------:R-:W-:Y:S01]  /*8e50*/  SYNCS.ARRIVE.TRANS64.RED.A1T0 RZ, [UR4], RZ ;  /* 0x000000ffffff79a7 */ /* 0x000fe20008100404 */
[----:B------:R-:W-:Y:S05]  /*8e60*/  EXIT ;  /* 0x000000000000794d */ /* 0x000fea0003800000 */
.L_x_25:
[----:B--2---:R2:W4:Y:S02]  /*8e70*/  SYNCS.PHASECHK.TRANS64.TRYWAIT P0, [R3+URZ+0x190], R2 ;  /* 0x00019002030075a7 */ /* 0x00452400080011ff */
[----:B----4-:R-:W-:Y:S05]  /*8e80*/  @!P0 NANOSLEEP.SYNCS 0x989680 ;  /* 0x009896800000895d */ /* 0x010fea0003900000 */
[----:B------:R-:W4:Y:S02]  /*8e90*/  @!P0 SYNCS.PHASECHK.TRANS64 P0, [R3+URZ+0x190], R2 ;  /* 0x00019002030085a7 */ /* 0x000f2400080010ff */
[----:B----4-:R-:W-:Y:S05]  /*8ea0*/  @!P0 BRA `(.L_x_25) ;  /* 0xfffffffc00f08947 */ /* 0x010fea000383ffff */
[----:B------:R-:W-:Y:S05]  /*8eb0*/  BRA `(.L_x_159) ;  /* 0xffffff8800a87947 */ /* 0x000fea000383ffff */
.L_x_28:
[----:B-1----:R-:W-:-:S07]  /*8ec0*/  MOV R2, UR33 ;  /* 0x0000002100027c02 */ /* 0x002fce0008000f00 */
.L_x_160:
[----:B-1----:R1:W2:Y:S02]  /*8ed0*/  SYNCS.PHASECHK.TRANS64.TRYWAIT P0, [R2+URZ+0x68], R5 ;  /* 0x00006805020075a7 */ /* 0x0022a400080011ff */
[----:B--2---:R-:W-:Y:S05]  /*8ee0*/  @!P0 NANOSLEEP.SYNCS 0x989680 ;  /* 0x009896800000895d */ /* 0x004fea0003900000 */
[----:B------:R-:W2:Y:S02]  /*8ef0*/  @!P0 SYNCS.PHASECHK.TRANS64 P0, [R2+URZ+0x68], R5 ;  /* 0x00006805020085a7 */ /* 0x000ea400080010ff */
[----:B--2---:R-:W-:Y:S05]  /*8f00*/  @!P0 BRA `(.L_x_160) ;  /* 0xfffffffc00f08947 */ /* 0x004fea000383ffff */
[----:B------:R-:W-:Y:S05]  /*8f10*/  BRA `(.L_x_27) ;  /* 0xffffff8c000c7947 */ /* 0x000fea000383ffff */
.L_x_35:
[----:B-1----:R-:W-:-:S07]  /*8f20*/  MOV R2, UR17 ;  /* 0x0000001100027c02 */ /* 0x002fce0008000f00 */
.L_x_161:
[----:B-1----:R1:W2:Y:S02]  /*8f30*/  SYNCS.PHASECHK.TRANS64.TRYWAIT P0, [R2+URZ+0x68], R5 ;  /* 0x00006805020075a7 */ /* 0x0022a400080011ff */
[----:B--2---:R-:W-:Y:S05]  /*8f40*/  @!P0 NANOSLEEP.SYNCS 0x989680 ;  /* 0x009896800000895d */ /* 0x004fea0003900000 */
[----:B------:R-:W2:Y:S02]  /*8f50*/  @!P0 SYNCS.PHASECHK.TRANS64 P0, [R2+URZ+0x68], R5 ;  /* 0x00006805020085a7 */ /* 0x000ea400080010ff */
[----:B--2---:R-:W-:Y:S05]  /*8f60*/  @!P0 BRA `(.L_x_161) ;  /* 0xfffffffc00f08947 */ /* 0x004fea000383ffff */
[----:B------:R-:W-:Y:S05]  /*8f70*/  BRA `(.L_x_34) ;  /* 0xffffff8c00c47947 */ /* 0x000fea000383ffff */
.L_x_40:
[----:B-1----:R1:W2:Y:S02]  /*8f80*/  SYNCS.PHASECHK.TRANS64.TRYWAIT P0, [R2+URZ+0x120], R3 ;  /* 0x00012003020075a7 */ /* 0x0022a400080011ff */
[----:B--2---:R-:W-:Y:S05]  /*8f90*/  @!P0 NANOSLEEP.SYNCS 0x989680 ;  /* 0x009896800000895d */ /* 0x004fea0003900000 */
[----:B------:R-:W2:Y:S02]  /*8fa0*/  @!P0 SYNCS.PHASECHK.TRANS64 P0, [R2+URZ+0x120], R3 ;  /* 0x00012003020085a7 */ /* 0x000ea400080010ff */
[----:B--2---:R-:W-:Y:S05]  /*8fb0*/  @!P0 BRA `(.L_x_40) ;  /* 0xfffffffc00f08947 */ /* 0x004fea000383ffff */
[----:B------:R-:W-:Y:S05]  /*8fc0*/  BRA `(.L_x_162) ;  /* 0xffffff9000647947 */ /* 0x000fea000383ffff */
.L_x_44:
[----:B---3--:R-:W-:-:S07]  /*8fd0*/  MOV R0, UR4 ;  /* 0x0000000400007c02 */ /* 0x008fce0008000f00 */
.L_x_163:
[----:B-1----:R1:W2:Y:S02]  /*8fe0*/  SYNCS.PHASECHK.TRANS64.TRYWAIT P0, [R0+URZ], R3 ;  /* 0x00000003000075a7 */ /* 0x0022a400080011ff */
[----:B--2---:R-:W-:Y:S05]  /*8ff0*/  @!P0 NANOSLEEP.SYNCS 0x989680 ;  /* 0x009896800000895d */ /* 0x004fea0003900000 */
[----:B------:R-:W2:Y:S02]  /*9000*/  @!P0 SYNCS.PHASECHK.TRANS64 P0, [R0+URZ], R3 ;  /* 0x00000003000085a7 */ /* 0x000ea400080010ff */
[----:B--2---:R-:W-:Y:S05]  /*9010*/  @!P0 BRA `(.L_x_163) ;  /* 0xfffffffc00f08947 */ /* 0x004fea000383ffff */
[----:B------:R-:W-:Y:S05]  /*9020*/  BRA `(.L_x_164) ;  /* 0xffffff9400d47947 */ /* 0x000fea000383ffff */
.L_x_45:
[----:B---3--:R-:W-:-:S07]  /*9030*/  MOV R0, UR4 ;  /* 0x0000000400007c02 */ /* 0x008fce0008000f00 */
.L_x_165:
[----:B-1----:R1:W2:Y:S02]  /*9040*/  SYNCS.PHASECHK.TRANS64.TRYWAIT P0, [R0+URZ], R3 ;  /* 0x00000003000075a7 */ /* 0x0022a400080011ff */
[----:B--2---:R-:W-:Y:S05]  /*9050*/  @!P0 NANOSLEEP.SYNCS 0x989680 ;  /* 0x009896800000895d */ /* 0x004fea0003900000 */
[----:B------:R-:W2:Y:S02]  /*9060*/  @!P0 SYNCS.PHASECHK.TRANS64 P0, [R0+URZ], R3 ;  /* 0x00000003000085a7 */ /* 0x000ea400080010ff */
[----:B--2---:R-:W-:Y:S05]  /*9070*/  @!P0 BRA `(.L_x_165) ;  /* 0xfffffffc00f08947 */ /* 0x004fea000383ffff */
[----:B------:R-:W-:Y:S05]  /*9080*/  BRA `(.L_x_166) ;  /* 0xffffff9400e07947 */ /* 0x000fea000383ffff */
.L_x_46:
[----:B---3--:R-:W-:-:S07]  /*9090*/  MOV R0, UR4 ;  /* 0x0000000400007c02 */ /* 0x008fce0008000f00 */
.L_x_167:
[----:B-1----:R1:W2:Y:S02]  /*90a0*/  SYNCS.PHASECHK.TRANS64.TRYWAIT P0, [R0+URZ], R3 ;  /* 0x00000003000075a7 */ /* 0x0022a400080011ff */
[----:B--2---:R-:W-:Y:S05]  /*90b0*/  @!P0 NANOSLEEP.SYNCS 0x989680 ;  /* 0x009896800000895d */ /* 0x004fea0003900000 */
[----:B------:R-:W2:Y:S02]  /*90c0*/  @!P0 SYNCS.PHASECHK.TRANS64 P0, [R0+URZ], R3 ;  /* 0x00000003000085a7 */ /* 0x000ea400080010ff */
[----:B--2---:R-:W-:Y:S05]  /*90d0*/  @!P0 BRA `(.L_x_167) ;  /* 0xfffffffc00f08947 */ /* 0x004fea000383ffff */
[----:B------:R-:W-:Y:S05]  /*90e0*/  BRA `(.L_x_168) ;  /* 0xffffff9400ec7947 */ /* 0x000fea000383ffff */
.L_x_47:
[----:B---3--:R-:W-:-:S07]  /*90f0*/  MOV R0, UR4 ;  /* 0x0000000400007c02 */ /* 0x008fce0008000f00 */
.L_x_169:
[----:B-1----:R1:W2:Y:S02]  /*9100*/  SYNCS.PHASECHK.TRANS64.TRYWAIT P0, [R0+URZ], R3 ;  /* 0x00000003000075a7 */ /* 0x0022a400080011ff */
[----:B--2---:R-:W-:Y:S05]  /*9110*/  @!P0 NANOSLEEP.SYNCS 0x989680 ;  /* 0x009896800000895d */ /* 0x004fea0003900000 */
[----:B------:R-:W2:Y:S02]  /*9120*/  @!P0 SYNCS.PHASECHK.TRANS64 P0, [R0+URZ], R3 ;  /* 0x00000003000085a7 */ /* 0x000ea400080010ff */
[----:B--2---:R-:W-:Y:S05]  /*9130*/  @!P0 BRA `(.L_x_169) ;  /* 0xfffffffc00f08947 */ /* 0x004fea000383ffff */
[----:B------:R-:W-:Y:S05]  /*9140*/  BRA `(.L_x_170) ;  /* 0xffffff9400f87947 */ /* 0x000fea000383ffff */
.L_x_48:
[----:B---3--:R-:W-:-:S07]  /*9150*/  MOV R0, UR4 ;  /* 0x0000000400007c02 */ /* 0x008fce0008000f00 */
.L_x_171:
[----:B-1----:R1:W2:Y:S02]  /*9160*/  SYNCS.PHASECHK.TRANS64.TRYWAIT P0, [R0+URZ], R3 ;  /* 0x00000003000075a7 */ /* 0x0022a400080011ff */
[----:B--2---:R-:W-:Y:S05]  /*9170*/  @!P0 NANOSLEEP.SYNCS 0x989680 ;  /* 0x009896800000895d */ /* 0x004fea0003900000 */
[----:B------:R-:W2:Y:S02]  /*9180*/  @!P0 SYNCS.PHASECHK.TRANS64 P0, [R0+URZ], R3 ;  /* 0x00000003000085a7 */ /* 0x000ea400080010ff */
[----:B--2---:R-:W-:Y:S05]  /*9190*/  @!P0 BRA `(.L_x_171) ;  /* 0xfffffffc00f08947 */ /* 0x004fea000383ffff */
[----:B------:R-:W-:Y:S05]  /*91a0*/  BRA `(.L_x_172) ;  /* 0xffffff9800047947 */ /* 0x000fea000383ffff */
.L_x_49:
[----:B---3--:R-:W-:-:S07]  /*91b0*/  MOV R0, UR4 ;  /* 0x0000000400007c02 */ /* 0x008fce0008000f00 */
.L_x_173:
[----:B-1----:R1:W2:Y:S02]  /*91c0*/  SYNCS.PHASECHK.TRANS64.TRYWAIT P0, [R0+URZ], R3 ;  /* 0x00000003000075a7 */ /* 0x0022a400080011ff */
[----:B--2---:R-:W-:Y:S05]  /*91d0*/  @!P0 NANOSLEEP.SYNCS 0x989680 ;  /* 0x009896800000895d */ /* 0x004fea0003900000 */
[----:B------:R-:W2:Y:S02]  /*91e0*/  @!P0 SYNCS.PHASECHK.TRANS64 P0, [R0+URZ], R3 ;  /* 0x00000003000085a7 */ /* 0x000ea400080010ff */
[----:B--2---:R-:W-:Y:S05]  /*91f0*/  @!P0 BRA `(.L_x_173) ;  /* 0xfffffffc00f08947 */ /* 0x004fea000383ffff */
[----:B------:R-:W-:Y:S05]  /*9200*/  BRA `(.L_x_174) ;  /* 0xffffff9800107947 */ /* 0x000fea000383ffff */
.L_x_50:
[----:B---3--:R-:W-:-:S07]  /*9210*/  MOV R0, UR4 ;  /* 0x0000000400007c02 */ /* 0x008fce0008000f00 */
.L_x_175:
[----:B-1----:R1:W2:Y:S02]  /*9220*/  SYNCS.PHASECHK.TRANS64.TRYWAIT P0, [R0+URZ], R3 ;  /* 0x00000003000075a7 */ /* 0x0022a400080011ff */
[----:B--2---:R-:W-:Y:S05]  /*9230*/  @!P0 NANOSLEEP.SYNCS 0x989680 ;  /* 0x009896800000895d */ /* 0x004fea0003900000 */
[----:B------:R-:W2:Y:S02]  /*9240*/  @!P0 SYNCS.PHASECHK.TRANS64 P0, [R0+URZ], R3 ;  /* 0x00000003000085a7 */ /* 0x000ea400080010ff */
[----:B--2---:R-:W-:Y:S05]  /*9250*/  @!P0 BRA `(.L_x_175) ;  /* 0xfffffffc00f08947 */ /* 0x004fea000383ffff */
[----:B------:R-:W-:Y:S05]  /*9260*/  BRA `(.L_x_176) ;  /* 0xffffff98001c7947 */ /* 0x000fea000383ffff */
.L_x_51:
[----:B---3--:R-:W-:-:S07]  /*9270*/  MOV R0, UR4 ;  /* 0x0000000400007c02 */ /* 0x008fce0008000f00 */
.L_x_177:
[----:B-1----:R1:W2:Y:S02]  /*9280*/  SYNCS.PHASECHK.TRANS64.TRYWAIT P0, [R0+URZ], R3 ;  /* 0x00000003000075a7 */ /* 0x0022a400080011ff */
[----:B--2---:R-:W-:Y:S05]  /*9290*/  @!P0 NANOSLEEP.SYNCS 0x989680 ;  /* 0x009896800000895d */ /* 0x004fea0003900000 */
[----:B------:R-:W2:Y:S02]  /*92a0*/  @!P0 SYNCS.PHASECHK.TRANS64 P0, [R0+URZ], R3 ;  /* 0x00000003000085a7 */ /* 0x000ea400080010ff */
[----:B--2---:R-:W-:Y:S05]  /*92b0*/  @!P0 BRA `(.L_x_177) ;  /* 0xfffffffc00f08947 */ /* 0x004fea000383ffff */
[----:B------:R-:W-:Y:S05]  /*92c0*/  BRA `(.L_x_178) ;  /* 0xffffff9800287947 */ /* 0x000fea000383ffff */
.L_x_52:
[----:B---3--:R-:W-:-:S07]  /*92d0*/  MOV R0, UR4 ;  /* 0x0000000400007c02 */ /* 0x008fce0008000f00 */
.L_x_179:
[----:B-1----:R1:W2:Y:S02]  /*92e0*/  SYNCS.PHASECHK.TRANS64.TRYWAIT P0, [R0+URZ], R3 ;  /* 0x00000003000075a7 */ /* 0x0022a400080011ff */
[----:B--2---:R-:W-:Y:S05]  /*92f0*/  @!P0 NANOSLEEP.SYNCS 0x989680 ;  /* 0x009896800000895d */ /* 0x004fea0003900000 */
[----:B------:R-:W2:Y:S02]  /*9300*/  @!P0 SYNCS.PHASECHK.TRANS64 P0, [R0+URZ], R3 ;  /* 0x00000003000085a7 */ /* 0x000ea400080010ff */
[----:B--2---:R-:W-:Y:S05]  /*9310*/  @!P0 BRA `(.L_x_179) ;  /* 0xfffffffc00f08947 */ /* 0x004fea000383ffff */
[----:B------:R-:W-:Y:S05]  /*9320*/  BRA `(.L_x_180) ;  /* 0xffffff9800347947 */ /* 0x000fea000383ffff */
.L_x_53:
[----:B---3--:R-:W-:-:S07]  /*9330*/  MOV R0, UR4 ;  /* 0x0000000400007c02 */ /* 0x008fce0008000f00 */
.L_x_181:
[----:B-1----:R1:W2:Y:S02]  /*9340*/  SYNCS.PHASECHK.TRANS64.TRYWAIT P0, [R0+URZ], R3 ;  /* 0x00000003000075a7 */ /* 0x0022a400080011ff */
[----:B--2---:R-:W-:Y:S05]  /*9350*/  @!P0 NANOSLEEP.SYNCS 0x989680 ;  /* 0x009896800000895d */ /* 0x004fea0003900000 */
[----:B------:R-:W2:Y:S02]  /*9360*/  @!P0 SYNCS.PHASECHK.TRANS64 P0, [R0+URZ], R3 ;  /* 0x00000003000085a7 */ /* 0x000ea400080010ff */
[----:B--2---:R-:W-:Y:S05]  /*9370*/  @!P0 BRA `(.L_x_181) ;  /* 0xfffffffc00f08947 */ /* 0x004fea000383ffff */
[----:B------:R-:W-:Y:S05]  /*9380*/  BRA `(.L_x_182) ;  /* 0xffffff9800407947 */ /* 0x000fea000383ffff */
.L_x_54:
[----:B---3--:R-:W-:-:S07]  /*9390*/  MOV R0, UR4 ;  /* 0x0000000400007c02 */ /* 0x008fce0008000f00 */
.L_x_183:
[----:B-1----:R1:W2:Y:S02]  /*93a0*/  SYNCS.PHASECHK.TRANS64.TRYWAIT P0, [R0+URZ], R3 ;  /* 0x00000003000075a7 */ /* 0x0022a400080011ff */
[----:B--2---:R-:W-:Y:S05]  /*93b0*/  @!P0 NANOSLEEP.SYNCS 0x989680 ;  /* 0x009896800000895d */ /* 0x004fea0003900000 */
[----:B------:R-:W2:Y:S02]  /*93c0*/  @!P0 SYNCS.PHASECHK.TRANS64 P0, [R0+URZ], R3 ;  /* 0x00000003000085a7 */ /* 0x000ea400080010ff */
[----:B--2---:R-:W-:Y:S05]  /*93d0*/  @!P0 BRA `(.L_x_183) ;  /* 0xfffffffc00f08947 */ /* 0x004fea000383ffff */
[----:B------:R-:W-:Y:S05]  /*93e0*/  BRA `(.L_x_184) ;  /* 0xffffff98004c7947 */ /* 0x000fea000383ffff */
.L_x_55:
[----:B---3--:R-:W-:-:S07]  /*93f0*/  MOV R0, UR4 ;  /* 0x0000000400007c02 */ /* 0x008fce0008000f00 */
.L_x_185:
[----:B-1----:R1:W2:Y:S02]  /*9400*/  SYNCS.PHASECHK.TRANS64.TRYWAIT P0, [R0+URZ], R3 ;  /* 0x00000003000075a7 */ /* 0x0022a400080011ff */
[----:B--2---:R-:W-:Y:S05]  /*9410*/  @!P0 NANOSLEEP.SYNCS 0x989680 ;  /* 0x009896800000895d */ /* 0x004fea0003900000 */
[----:B------:R-:W2:Y:S02]  /*9420*/  @!P0 SYNCS.PHASECHK.TRANS64 P0, [R0+URZ], R3 ;  /* 0x00000003000085a7 */ /* 0x000ea400080010ff */
[----:B--2---:R-:W-:Y:S05]  /*9430*/  @!P0 BRA `(.L_x_185) ;  /* 0xfffffffc00f08947 */ /* 0x004fea000383ffff */
[----:B------:R-:W-:Y:S05]  /*9440*/  BRA `(.L_x_186) ;  /* 0xffffff9800587947 */ /* 0x000fea000383ffff */
.L_x_58:
[----:B-1----:R1:W2:Y:S02]  /*9450*/  SYNCS.PHASECHK.TRANS64.TRYWAIT P0, [R0+URZ+0x180], R5 ;  /* 0x00018005000075a7 */ /* 0x0022a400080011ff */
[----:B--2---:R-:W-:Y:S05]  /*9460*/  @!P0 NANOSLEEP.SYNCS 0x989680 ;  /* 0x009896800000895d */ /* 0x004fea0003900000 */
[----:B------:R-:W2:Y:S02]  /*9470*/  @!P0 SYNCS.PHASECHK.TRANS64 P0, [R0+URZ+0x180], R5 ;  /* 0x00018005000085a7 */ /* 0x000ea400080010ff */
[----:B--2---:R-:W-:Y:S05]  /*9480*/  @!P0 BRA `(.L_x_58) ;  /* 0xfffffffc00f08947 */ /* 0x004fea000383ffff */
[----:B------:R-:W-:Y:S05]  /*9490*/  BRA `(.L_x_187) ;  /* 0xffffff9800b87947 */ /* 0x000fea000383ffff */
.L_x_59:
[----:B------:R-:W-:-:S07]  /*94a0*/  MOV R0, UR5 ;  /* 0x0000000500007c02 */ /* 0x000fce0008000f00 */
.L_x_188:
[----:B-1----:R1:W2:Y:S02]  /*94b0*/  SYNCS.PHASECHK.TRANS64.TRYWAIT P0, [R0+URZ+0x130], R7 ;  /* 0x00013007000075a7 */ /* 0x0022a400080011ff */
[----:B--2---:R-:W-:Y:S05]  /*94c0*/  @!P0 NANOSLEEP.SYNCS 0x989680 ;  /* 0x009896800000895d */ /* 0x004fea0003900000 */
[----:B------:R-:W2:Y:S02]  /*94d0*/  @!P0 SYNCS.PHASECHK.TRANS64 P0, [R0+URZ+0x130], R7 ;  /* 0x00013007000085a7 */ /* 0x000ea400080010ff */
[----:B--2---:R-:W-:Y:S05]  /*94e0*/  @!P0 BRA `(.L_x_188) ;  /* 0xfffffffc00f08947 */ /* 0x004fea000383ffff */
[----:B------:R-:W-:Y:S05]  /*94f0*/  BRA `(.L_x_189) ;  /* 0xffffff9800c87947 */ /* 0x000fea000383ffff */
.L_x_60:
[----:B-1----:R1:W2:Y:S02]  /*9500*/  SYNCS.PHASECHK.TRANS64.TRYWAIT P1, [R0+URZ+0x120], R5 ;  /* 0x00012005000075a7 */ /* 0x0022a400080211ff */
[----:B--2---:R-:W-:Y:S05]  /*9510*/  @!P1 NANOSLEEP.SYNCS 0x989680 ;  /* 0x009896800000995d */ /* 0x004fea0003900000 */
[----:B------:R-:W2:Y:S02]  /*9520*/  @!P1 SYNCS.PHASECHK.TRANS64 P1, [R0+URZ+0x120], R5 ;  /* 0x00012005000095a7 */ /* 0x000ea400080210ff */
[----:B--2---:R-:W-:Y:S05]  /*9530*/  @!P1 BRA `(.L_x_60) ;  /* 0xfffffffc00f09947 */ /* 0x004fea000383ffff */
[----:B------:R-:W-:Y:S05]  /*9540*/  BRA `(.L_x_190) ;  /* 0xffffff9800f87947 */ /* 0x000fea000383ffff */
.L_x_63:
[----:B------:R-:W-:-:S07]  /*9550*/  MOV R0, UR5 ;  /* 0x0000000500007c02 */ /* 0x000fce0008000f00 */
.L_x_191:
[----:B-1----:R1:W2:Y:S02]  /*9560*/  SYNCS.PHASECHK.TRANS64.TRYWAIT P0, [R0+URZ+0x130], R3 ;  /* 0x00013003000075a7 */ /* 0x0022a400080011ff */
[----:B--2---:R-:W-:Y:S05]  /*9570*/  @!P0 NANOSLEEP.SYNCS 0x989680 ;  /* 0x009896800000895d */ /* 0x004fea0003900000 */
[----:B------:R-:W2:Y:S02]  /*9580*/  @!P0 SYNCS.PHASECHK.TRANS64 P0, [R0+URZ+0x130], R3 ;  /* 0x00013003000085a7 */ /* 0x000ea400080010ff */
[----:B--2---:R-:W-:Y:S05]  /*9590*/  @!P0 BRA `(.L_x_191) ;  /* 0xfffffffc00f08947 */ /* 0x004fea000383ffff */
[----:B------:R-:W-:Y:S05]  /*95a0*/  BRA `(.L_x_62) ;  /* 0xffffff9c004c7947 */ /* 0x000fea000383ffff */
.L_x_72:
[----:B-1----:R-:W-:-:S04]  /*95b0*/  MOV R4, UR6 ;  /* 0x0000000600047c02 */ /* 0x002fc80008000f00 */
[----:B------:R1:W2:Y:S03]  /*95c0*/  SYNCS.PHASECHK.TRANS64.TRYWAIT P0, [R4+URZ+0x8], R5 ;  /* 0x00000805040075a7 */ /* 0x0002a600080011ff */
[----:B--2---:R-:W-:Y:S05]  /*95d0*/  @!P0 NANOSLEEP.SYNCS 0x989680 ;  /* 0x009896800000895d */ /* 0x004fea0003900000 */
[----:B------:R-:W2:Y:S02]  /*95e0*/  @!P0 SYNCS.PHASECHK.TRANS64 P0, [R4+URZ+0x8], R5 ;  /* 0x00000805040085a7 */ /* 0x000ea400080010ff */
[----:B--2---:R-:W-:Y:S05]  /*95f0*/  @!P0 BRA `(.L_x_72) ;  /* 0xfffffffc00ec8947 */ /* 0x004fea000383ffff */
[----:B------:R-:W-:Y:S05]  /*9600*/  BRA `(.L_x_71) ;  /* 0xffffffa000007947 */ /* 0x000fea000383ffff */
.L_x_74:
[----:B------:R-:W-:Y:S01]  /*9610*/  BSSY B0, `(.L_x_192) ;  /* 0x0000006000007945 */ /* 0x000fe20003800000 */
[----:B------:R-:W-:-:S07]  /*9620*/  MOV R15, 0xffffffff ;  /* 0xffffffff000f7802 */ /* 0x000fce0000000f00 */
[----:B-1---5:R-:W-:Y:S05]  /*9630*/  WARPSYNC.COLLECTIVE R15, `(.L_x_193) ;  /* 0x000000000f0c7348 */ /* 0x022fea0003c00000 */
[----:B------:R-:W-:Y:S02]  /*9640*/  ELECT P6, UR79, PT ;  /* 0x00000000004f782f */ /* 0x000fe400038c0000 */
[----:B------:R-:W-:Y:S01]  /*9650*/  MOV R14, UR79 ;  /* 0x0000004f000e7c02 */ /* 0x000fe20008000f00 */
[----:B-1---5:R-:W-:Y:S10]  /*9660*/  ENDCOLLECTIVE ;  /* 0x000000000000791b */ /* 0x022ff40003800000 */
.L_x_193:
[----:B------:R-:W-:Y:S05]  /*9670*/  BSYNC B0 ;  /* 0x0000000000007941 */ /* 0x000fea0003800000 */
.L_x_192:
[----:B------:R-:W-:Y:S05]  /*9680*/  BRA `(.L_x_194) ;  /* 0xffffffa000307947 */ /* 0x000fea000383ffff */
.L_x_76:
[----:B-1----:R-:W-:-:S04]  /*9690*/  MOV R2, UR6 ;  /* 0x0000000600027c02 */ /* 0x002fc80008000f00 */
[----:B------:R1:W2:Y:S03]  /*96a0*/  SYNCS.PHASECHK.TRANS64.TRYWAIT P0, [R2+URZ+0x8], R3 ;  /* 0x00000803020075a7 */ /* 0x0002a600080011ff */
[----:B--2---:R-:W-:Y:S05]  /*96b0*/  @!P0 NANOSLEEP.SYNCS 0x989680 ;  /* 0x009896800000895d */ /* 0x004fea0003900000 */
[----:B------:R-:W2:Y:S02]  /*96c0*/  @!P0 SYNCS.PHASECHK.TRANS64 P0, [R2+URZ+0x8], R3 ;  /* 0x00000803020085a7 */ /* 0x000ea400080010ff */
[----:B--2---:R-:W-:Y:S05]  /*96d0*/  @!P0 BRA `(.L_x_76) ;  /* 0xfffffffc00ec8947 */ /* 0x004fea000383ffff */
[----:B------:R-:W-:Y:S05]  /*96e0*/  BRA `(.L_x_75) ;  /* 0xffffffa000347947 */ /* 0x000fea000383ffff */
.L_x_77:
[----:B-1----:R1:W2:Y:S02]  /*96f0*/  SYNCS.PHASECHK.TRANS64.TRYWAIT P0, [R0+URZ+0x120], R5 ;  /* 0x00012005000075a7 */ /* 0x0022a400080011ff */
[----:B--2---:R-:W-:Y:S05]  /*9700*/  @!P0 NANOSLEEP.SYNCS 0x989680 ;  /* 0x009896800000895d */ /* 0x004fea0003900000 */
[----:B------:R-:W2:Y:S02]  /*9710*/  @!P0 SYNCS.PHASECHK.TRANS64 P0, [R0+URZ+0x120], R5 ;  /* 0x00012005000085a7 */ /* 0x000ea400080010ff */
[----:B--2---:R-:W-:Y:S05]  /*9720*/  @!P0 BRA `(.L_x_77) ;  /* 0xfffffffc00f08947 */ /* 0x004fea000383ffff */
[----:B------:R-:W-:Y:S05]  /*9730*/  BRA `(.L_x_195) ;  /* 0xffffffa400207947 */ /* 0x000fea000383ffff */
.L_x_79:
[----:B------:R-:W-:-:S07]  /*9740*/  MOV R0, UR9 ;  /* 0x0000000900007c02 */ /* 0x000fce0008000f00 */
.L_x_196:
[----:B-1----:R1:W2:Y:S02]  /*9750*/  SYNCS.PHASECHK.TRANS64.TRYWAIT P0, [R0+URZ+0x160], R5 ;  /* 0x00016005000075a7 */ /* 0x0022a400080011ff */
[----:B--2---:R-:W-:Y:S05]  /*9760*/  @!P0 NANOSLEEP.SYNCS 0x989680 ;  /* 0x009896800000895d */ /* 0x004fea0003900000 */
[----:B------:R-:W2:Y:S02]  /*9770*/  @!P0 SYNCS.PHASECHK.TRANS64 P0, [R0+URZ+0x160], R5 ;  /* 0x00016005000085a7 */ /* 0x000ea400080010ff */
[----:B--2---:R-:W-:Y:S05]  /*9780*/  @!P0 BRA `(.L_x_196) ;  /* 0xfffffffc00f08947 */ /* 0x004fea000383ffff */
[----:B------:R-:W-:Y:S05]  /*9790*/  BRA `(.L_x_197) ;  /* 0xffffffa4006c7947 */ /* 0x000fea000383ffff */
.L_x_82:
[----:B------:R-:W-:Y:S07]  /*97a0*/  MOV R0, UR8 ;  /* 0x0000000800007c02 */ /* 0x000fee0008000f00 */
.L_x_198:
[----:B-1----:R1:W2:Y:S02]  /*97b0*/  SYNCS.PHASECHK.TRANS64.TRYWAIT P0, [R0+URZ], R5 ;  /* 0x00000005000075a7 */ /* 0x0022a400080011ff */
[----:B--2---:R-:W-:Y:S05]  /*97c0*/  @!P0 NANOSLEEP.SYNCS 0x989680 ;  /* 0x009896800000895d */ /* 0x004fea0003900000 */
[----:B------:R-:W2:Y:S02]  /*97d0*/  @!P0 SYNCS.PHASECHK.TRANS64 P0, [R0+URZ], R5 ;  /* 0x00000005000085a7 */ /* 0x000ea400080010ff */
[----:B--2---:R-:W-:Y:S05]  /*97e0*/  @!P0 BRA `(.L_x_198) ;  /* 0xfffffffc00f08947 */ /* 0x004fea000383ffff */
[----:B------:R-:W-:Y:S05]  /*97f0*/  BRA `(.L_x_81) ;  /* 0xffffffa400807947 */ /* 0x000fea000383ffff */
.L_x_86:
[----:B-1----:R-:W-:-:S07]  /*9800*/  MOV R0, UR8 ;  /* 0x0000000800007c02 */ /* 0x002fce0008000f00 */
.L_x_199:
[----:B-1----:R1:W2:Y:S02]  /*9810*/  SYNCS.PHASECHK.TRANS64.TRYWAIT P0, [R0+URZ], R3 ;  /* 0x00000003000075a7 */ /* 0x0022a400080011ff */
[----:B--2---:R-:W-:Y:S05]  /*9820*/  @!P0 NANOSLEEP.SYNCS 0x989680 ;  /* 0x009896800000895d */ /* 0x004fea0003900000 */
[----:B------:R-:W2:Y:S02]  /*9830*/  @!P0 SYNCS.PHASECHK.TRANS64 P0, [R0+URZ], R3 ;  /* 0x00000003000085a7 */ /* 0x000ea400080010ff */
[----:B--2---:R-:W-:Y:S05]  /*9840*/  @!P0 BRA `(.L_x_199) ;  /* 0xfffffffc00f08947 */ /* 0x004fea000383ffff */
[----:B------:R-:W-:Y:S05]  /*9850*/  BRA `(.L_x_200) ;  /* 0xffffffa800747947 */ /* 0x000fea000383ffff */
.L_x_87:
[----:B------:R-:W-:-:S07]  /*9860*/  MOV R0, UR8 ;  /* 0x0000000800007c02 */ /* 0x000fce0008000f00 */
.L_x_201:
[----:B-1----:R1:W2:Y:S02]  /*9870*/  SYNCS.PHASECHK.TRANS64.TRYWAIT P0, [R0+URZ], R3 ;  /* 0x00000003000075a7 */ /* 0x0022a400080011ff */
[----:B--2---:R-:W-:Y:S05]  /*9880*/  @!P0 NANOSLEEP.SYNCS 0x989680 ;  /* 0x009896800000895d */ /* 0x004fea0003900000 */
[----:B------:R-:W2:Y:S02]  /*9890*/  @!P0 SYNCS.PHASECHK.TRANS64 P0, [R0+URZ], R3 ;  /* 0x00000003000085a7 */ /* 0x000ea400080010ff */
[----:B--2---:R-:W-:Y:S05]  /*98a0*/  @!P0 BRA `(.L_x_201) ;  /* 0xfffffffc00f08947 */ /* 0x004fea000383ffff */
[----:B------:R-:W-:Y:S05]  /*98b0*/  BRA `(.L_x_202) ;  /* 0xffffffa800807947 */ /* 0x000fea000383ffff */
.L_x_88:
[----:B------:R-:W-:-:S07]  /*98c0*/  MOV R0, UR8 ;  /* 0x0000000800007c02 */ /* 0x000fce0008000f00 */
.L_x_203:
[----:B-1----:R1:W2:Y:S02]  /*98d0*/  SYNCS.PHASECHK.TRANS64.TRYWAIT P0, [R0+URZ], R3 ;  /* 0x00000003000075a7 */ /* 0x0022a400080011ff */
[----:B--2---:R-:W-:Y:S05]  /*98e0*/  @!P0 NANOSLEEP.SYNCS 0x989680 ;  /* 0x009896800000895d */ /* 0x004fea0003900000 */
[----:B------:R-:W2:Y:S02]  /*98f0*/  @!P0 SYNCS.PHASECHK.TRANS64 P0, [R0+URZ], R3 ;  /* 0x00000003000085a7 */ /* 0x000ea400080010ff */
[----:B--2---:R-:W-:Y:S05]  /*9900*/  @!P0 BRA `(.L_x_203) ;  /* 0xfffffffc00f08947 */ /* 0x004fea000383ffff */
[----:B------:R-:W-:Y:S05]  /*9910*/  BRA `(.L_x_204) ;  /* 0xffffffa8008c7947 */ /* 0x000fea000383ffff */
.L_x_91:
[----:B------:R-:W-:-:S07]  /*9920*/  MOV R0, UR7 ;  /* 0x0000000700007c02 */ /* 0x000fce0008000f00 */
.L_x_205:
[----:B-1----:R1:W2:Y:S02]  /*9930*/  SYNCS.PHASECHK.TRANS64.TRYWAIT P1, [R0+URZ+0x1a0], R3 ;  /* 0x0001a003000075a7 */ /* 0x0022a400080211ff */
[----:B--2---:R-:W-:Y:S05]  /*9940*/  @!P1 NANOSLEEP.SYNCS 0x989680 ;  /* 0x009896800000995d */ /* 0x004fea0003900000 */
[----:B------:R-:W2:Y:S02]  /*9950*/  @!P1 SYNCS.PHASECHK.TRANS64 P1, [R0+URZ+0x1a0], R3 ;  /* 0x0001a003000095a7 */ /* 0x000ea400080210ff */
[----:B--2---:R-:W-:Y:S05]  /*9960*/  @!P1 BRA `(.L_x_205) ;  /* 0xfffffffc00f09947 */ /* 0x004fea000383ffff */
[----:B------:R-:W-:Y:S05]  /*9970*/  BRA `(.L_x_206) ;  /* 0xffffffa800d87947 */ /* 0x000fea000383ffff */
.L_x_96:
[----:B--2---:R2:W4:Y:S02]  /*9980*/  SYNCS.PHASECHK.TRANS64.TRYWAIT P0, [R0+URZ+0x120], R3 ;  /* 0x00012003000075a7 */ /* 0x00452400080011ff */
[----:B----4-:R-:W-:Y:S05]  /*9990*/  @!P0 NANOSLEEP.SYNCS 0x989680 ;  /* 0x009896800000895d */ /* 0x010fea0003900000 */
[----:B------:R-:W4:Y:S02]  /*99a0*/  @!P0 SYNCS.PHASECHK.TRANS64 P0, [R0+URZ+0x120], R3 ;  /* 0x00012003000085a7 */ /* 0x000f2400080010ff */
[----:B----4-:R-:W-:Y:S05]  /*99b0*/  @!P0 BRA `(.L_x_96) ;  /* 0xfffffffc00f08947 */ /* 0x010fea000383ffff */
[----:B------:R-:W-:Y:S05]  /*99c0*/  BRA `(.L_x_207) ;  /* 0xffffffac00ec7947 */ /* 0x000fea000383ffff */
.L_x_99:
[----:B------:R-:W-:Y:S07]  /*99d0*/  MOV R0, UR7 ;  /* 0x0000000700007c02 */ /* 0x000fee0008000f00 */
.L_x_208:
[----:B--2---:R2:W4:Y:S02]  /*99e0*/  SYNCS.PHASECHK.TRANS64.TRYWAIT P0, [R0+URZ+0x118], R3 ;  /* 0x00011803000075a7 */ /* 0x00452400080011ff */
[----:B----4-:R-:W-:Y:S05]  /*99f0*/  @!P0 NANOSLEEP.SYNCS 0x989680 ;  /* 0x009896800000895d */ /* 0x010fea0003900000 */
[----:B------:R-:W4:Y:S02]  /*9a00*/  @!P0 SYNCS.PHASECHK.TRANS64 P0, [R0+URZ+0x118], R3 ;  /* 0x00011803000085a7 */ /* 0x000f2400080010ff */
[----:B----4-:R-:W-:Y:S05]  /*9a10*/  @!P0 BRA `(.L_x_208) ;  /* 0xfffffffc00f08947 */ /* 0x010fea000383ffff */
[----:B------:R-:W-:Y:S05]  /*9a20*/  BRA `(.L_x_98) ;  /* 0xffffffb000cc7947 */ /* 0x000fea000383ffff */
.L_x_102:
[----:B------:R-:W-:Y:S07]  /*9a30*/  MOV R3, UR7 ;  /* 0x0000000700037c02 */ /* 0x000fee0008000f00 */
.L_x_209:
[----:B-1----:R1:W2:Y:S02]  /*9a40*/  SYNCS.PHASECHK.TRANS64.TRYWAIT P0, [R3+URZ+0xf0], R12 ;  /* 0x0000f00c030075a7 */ /* 0x0022a400080011ff */
[----:B--2---:R-:W-:Y:S05]  /*9a50*/  @!P0 NANOSLEEP.SYNCS 0x989680 ;  /* 0x009896800000895d */ /* 0x004fea0003900000 */
[----:B------:R-:W2:Y:S02]  /*9a60*/  @!P0 SYNCS.PHASECHK.TRANS64 P0, [R3+URZ+0xf0], R12 ;  /* 0x0000f00c030085a7 */ /* 0x000ea400080010ff */
[----:B--2---:R-:W-:Y:S05]  /*9a70*/  @!P0 BRA `(.L_x_209) ;  /* 0xfffffffc00f08947 */ /* 0x004fea000383ffff */
[----:B------:R-:W-:Y:S05]  /*9a80*/  BRA `(.L_x_210) ;  /* 0xffffffb400447947 */ /* 0x000fea000383ffff */
.L_x_103:
[----:B-1----:R-:W-:Y:S07]  /*9a90*/  MOV R3, UR7 ;  /* 0x0000000700037c02 */ /* 0x002fee0008000f00 */
.L_x_211:
[----:B-1----:R1:W2:Y:S02]  /*9aa0*/  SYNCS.PHASECHK.TRANS64.TRYWAIT P0, [R3+URZ+0xf8], R12 ;  /* 0x0000f80c030075a7 */ /* 0x0022a400080011ff */
[----:B--2---:R-:W-:Y:S05]  /*9ab0*/  @!P0 NANOSLEEP.SYNCS 0x989680 ;  /* 0x009896800000895d */ /* 0x004fea0003900000 */
[----:B------:R-:W2:Y:S02]  /*9ac0*/  @!P0 SYNCS.PHASECHK.TRANS64 P0, [R3+URZ+0xf8], R12 ;  /* 0x0000f80c030085a7 */ /* 0x000ea400080010ff */
[----:B--2---:R-:W-:Y:S05]  /*9ad0*/  @!P0 BRA `(.L_x_211) ;  /* 0xfffffffc00f08947 */ /* 0x004fea000383ffff */
[----:B------:R-:W-:Y:S05]  /*9ae0*/  BRA `(.L_x_212) ;  /* 0xffffffb400a07947 */ /* 0x000fea000383ffff */
.L_x_104:
[----:B-1----:R-:W-:Y:S07]  /*9af0*/  MOV R3, UR7 ;  /* 0x0000000700037c02 */ /* 0x002fee0008000f00 */
.L_x_213:
[----:B-1----:R1:W2:Y:S02]  /*9b00*/  SYNCS.PHASECHK.TRANS64.TRYWAIT P0, [R3+URZ+0x100], R12 ;  /* 0x0001000c030075a7 */ /* 0x0022a400080011ff */
[----:B--2---:R-:W-:Y:S05]  /*9b10*/  @!P0 NANOSLEEP.SYNCS 0x989680 ;  /* 0x009896800000895d */ /* 0x004fea0003900000 */
[----:B------:R-:W2:Y:S02]  /*9b20*/  @!P0 SYNCS.PHASECHK.TRANS64 P0, [R3+URZ+0x100], R12 ;  /* 0x0001000c030085a7 */ /* 0x000ea400080010ff */
[----:B--2---:R-:W-:Y:S05]  /*9b30*/  @!P0 BRA `(.L_x_213) ;  /* 0xfffffffc00f08947 */ /* 0x004fea000383ffff */
[----:B------:R-:W-:Y:S05]  /*9b40*/  BRA `(.L_x_214) ;  /* 0xffffffb400fc7947 */ /* 0x000fea000383ffff */
.L_x_105:
[----:B------:R-:W-:Y:S07]  /*9b50*/  MOV R3, UR7 ;  /* 0x0000000700037c02 */ /* 0x000fee0008000f00 */
.L_x_215:
[----:B-1----:R1:W2:Y:S02]  /*9b60*/  SYNCS.PHASECHK.TRANS64.TRYWAIT P0, [R3+URZ+0x108], R12 ;  /* 0x0001080c030075a7 */ /* 0x0022a400080011ff */
[----:B--2---:R-:W-:Y:S05]  /*9b70*/  @!P0 NANOSLEEP.SYNCS 0x989680 ;  /* 0x009896800000895d */ /* 0x004fea0003900000 */
[----:B------:R-:W2:Y:S02]  /*9b80*/  @!P0 SYNCS.PHASECHK.TRANS64 P0, [R3+URZ+0x108], R12 ;  /* 0x0001080c030085a7 */ /* 0x000ea400080010ff */
[----:B--2---:R-:W-:Y:S05]  /*9b90*/  @!P0 BRA `(.L_x_215) ;  /* 0xfffffffc00f08947 */ /* 0x004fea000383ffff */
[----:B------:R-:W-:Y:S05]  /*9ba0*/  BRA `(.L_x_216) ;  /* 0xffffffb8009c7947 */ /* 0x000fea000383ffff */
.L_x_107:
[----:B------:R-:W-:-:S07]  /*9bb0*/  MOV R0, UR7 ;  /* 0x0000000700007c02 */ /* 0x000fce0008000f00 */
.L_x_217:
[----:B-1----:R1:W4:Y:S02]  /*9bc0*/  SYNCS.PHASECHK.TRANS64.TRYWAIT P0, [R0+URZ+0xf0], R3 ;  /* 0x0000f003000075a7 */ /* 0x00232400080011ff */
[----:B----4-:R-:W-:Y:S05]  /*9bd0*/  @!P0 NANOSLEEP.SYNCS 0x989680 ;  /* 0x009896800000895d */ /* 0x010fea0003900000 */
[----:B------:R-:W4:Y:S02]  /*9be0*/  @!P0 SYNCS.PHASECHK.TRANS64 P0, [R0+URZ+0xf0], R3 ;  /* 0x0000f003000085a7 */ /* 0x000f2400080010ff */
[----:B----4-:R-:W-:Y:S05]  /*9bf0*/  @!P0 BRA `(.L_x_217) ;  /* 0xfffffffc00f08947 */ /* 0x010fea000383ffff */
[----:B------:R-:W-:Y:S05]  /*9c00*/  BRA `(.L_x_218) ;  /* 0xffffffbc00247947 */ /* 0x000fea000383ffff */
.L_x_108:
[----:B-1----:R-:W-:-:S07]  /*9c10*/  MOV R0, UR7 ;  /* 0x0000000700007c02 */ /* 0x002fce0008000f00 */
.L_x_219:
[----:B-1----:R1:W4:Y:S02]  /*9c20*/  SYNCS.PHASECHK.TRANS64.TRYWAIT P0, [R0+URZ+0xf8], R3 ;  /* 0x0000f803000075a7 */ /* 0x00232400080011ff */
[----:B----4-:R-:W-:Y:S05]  /*9c30*/  @!P0 NANOSLEEP.SYNCS 0x989680 ;  /* 0x009896800000895d */ /* 0x010fea0003900000 */
[----:B------:R-:W4:Y:S02]  /*9c40*/  @!P0 SYNCS.PHASECHK.TRANS64 P0, [R0+URZ+0xf8], R3 ;  /* 0x0000f803000085a7 */ /* 0x000f2400080010ff */
[----:B----4-:R-:W-:Y:S05]  /*9c50*/  @!P0 BRA `(.L_x_219) ;  /* 0xfffffffc00f08947 */ /* 0x010fea000383ffff */
[----:B------:R-:W-:Y:S05]  /*9c60*/  BRA `(.L_x_220) ;  /* 0xffffffbc00147947 */ /* 0x000fea000383ffff */
.L_x_109:
[----:B-1----:R-:W-:-:S07]  /*9c70*/  MOV R0, UR7 ;  /* 0x0000000700007c02 */ /* 0x002fce0008000f00 */
.L_x_221:
[----:B-1----:R1:W4:Y:S02]  /*9c80*/  SYNCS.PHASECHK.TRANS64.TRYWAIT P0, [R0+URZ+0x100], R3 ;  /* 0x00010003000075a7 */ /* 0x00232400080011ff */
[----:B----4-:R-:W-:Y:S05]  /*9c90*/  @!P0 NANOSLEEP.SYNCS 0x989680 ;  /* 0x009896800000895d */ /* 0x010fea0003900000 */
[----:B------:R-:W4:Y:S02]  /*9ca0*/  @!P0 SYNCS.PHASECHK.TRANS64 P0, [R0+URZ+0x100], R3 ;  /* 0x00010003000085a7 */ /* 0x000f2400080010ff */
[----:B----4-:R-:W-:Y:S05]  /*9cb0*/  @!P0 BRA `(.L_x_221) ;  /* 0xfffffffc00f08947 */ /* 0x010fea000383ffff */
[----:B------:R-:W-:Y:S05]  /*9cc0*/  BRA `(.L_x_222) ;  /* 0xffffffbc00047947 */ /* 0x000fea000383ffff */
.L_x_111:
[----:B--2---:R2:W3:Y:S02]  /*9cd0*/  SYNCS.PHASECHK.TRANS64.TRYWAIT P0, [R0+URZ+0x120], R3 ;  /* 0x00012003000075a7 */ /* 0x0044e400080011ff */
[----:B---3--:R-:W-:Y:S05]  /*9ce0*/  @!P0 NANOSLEEP.SYNCS 0x989680 ;  /* 0x009896800000895d */ /* 0x008fea0003900000 */
[----:B------:R-:W3:Y:S02]  /*9cf0*/  @!P0 SYNCS.PHASECHK.TRANS64 P0, [R0+URZ+0x120], R3 ;  /* 0x00012003000085a7 */ /* 0x000ee400080010ff */
[----:B---3--:R-:W-:Y:S05]  /*9d00*/  @!P0 BRA `(.L_x_111) ;  /* 0xfffffffc00f08947 */ /* 0x008fea000383ffff */
[----:B------:R-:W-:Y:S05]  /*9d10*/  BRA `(.L_x_223) ;  /* 0xffffffbc00d47947 */ /* 0x000fea000383ffff */
.L_x_122:
[----:B-1----:R-:W-:Y:S04]  /*9d20*/  MOV R0, UR48 ;  /* 0x0000003000007c02 */ /* 0x002fe80008000f00 */
[----:B------:R1:W3:Y:S03]  /*9d30*/  SYNCS.PHASECHK.TRANS64.TRYWAIT P1, [R0+URZ+0xd0], R5 ;  /* 0x0000d005000075a7 */ /* 0x0002e600080211ff */
[----:B---3--:R-:W-:Y:S05]  /*9d40*/  @!P1 NANOSLEEP.SYNCS 0x989680 ;  /* 0x009896800000995d */ /* 0x008fea0003900000 */
[----:B------:R-:W3:Y:S02]  /*9d50*/  @!P1 SYNCS.PHASECHK.TRANS64 P1, [R0+URZ+0xd0], R5 ;  /* 0x0000d005000095a7 */ /* 0x000ee400080210ff */
[----:B---3--:R-:W-:Y:S05]  /*9d60*/  @!P1 BRA `(.L_x_122) ;  /* 0xfffffffc00ec9947 */ /* 0x008fea000383ffff */
[----:B------:R-:W-:Y:S05]  /*9d70*/  BRA `(.L_x_121) ;  /* 0xffffffc800dc7947 */ /* 0x000fea000383ffff */
.L_x_124:
[----:B-1----:R1:W4:Y:S02]  /*9d80*/  SYNCS.PHASECHK.TRANS64.TRYWAIT P0, [R74+URZ+0x140], R3 ;  /* 0x000140034a0075a7 */ /* 0x00232400080011ff */
[----:B----4-:R-:W-:Y:S05]  /*9d90*/  @!P0 NANOSLEEP.SYNCS 0x989680 ;  /* 0x009896800000895d */ /* 0x010fea0003900000 */
[----:B------:R-:W4:Y:S02]  /*9da0*/  @!P0 SYNCS.PHASECHK.TRANS64 P0, [R74+URZ+0x140], R3 ;  /* 0x000140034a0085a7 */ /* 0x000f2400080010ff */
[----:B----4-:R-:W-:Y:S05]  /*9db0*/  @!P0 BRA `(.L_x_124) ;  /* 0xfffffffc00f08947 */ /* 0x010fea000383ffff */
[----:B------:R-:W-:Y:S05]  /*9dc0*/  BRA `(.L_x_123) ;  /* 0xffffffc800fc7947 */ /* 0x000fea000383ffff */
.L_x_133:
[----:B--2---:R2:W3:Y:S02]  /*9dd0*/  SYNCS.PHASECHK.TRANS64.TRYWAIT P0, [R3+URZ+0xd0], R0 ;  /* 0x0000d000030075a7 */ /* 0x0044e400080011ff */
[----:B---3--:R-:W-:Y:S05]  /*9de0*/  @!P0 NANOSLEEP.SYNCS 0x989680 ;  /* 0x009896800000895d */ /* 0x008fea0003900000 */
[----:B------:R-:W3:Y:S02]  /*9df0*/  @!P0 SYNCS.PHASECHK.TRANS64 P0, [R3+URZ+0xd0], R0 ;  /* 0x0000d000030085a7 */ /* 0x000ee400080010ff */
[----:B---3--:R-:W-:Y:S05]  /*9e00*/  @!P0 BRA `(.L_x_133) ;  /* 0xfffffffc00f08947 */ /* 0x008fea000383ffff */
[----:B------:R-:W-:Y:S05]  /*9e10*/  BRA `(.L_x_132) ;  /* 0xffffffd400087947 */ /* 0x000fea000383ffff */
.L_x_141:
[----:B--2---:R2:W3:Y:S02]  /*9e20*/  SYNCS.PHASECHK.TRANS64.TRYWAIT P0, [R83+URZ+0xd0], R4 ;  /* 0x0000d004530075a7 */ /* 0x0044e400080011ff */
[----:B---3--:R-:W-:Y:S05]  /*9e30*/  @!P0 NANOSLEEP.SYNCS 0x989680 ;  /* 0x009896800000895d */ /* 0x008fea0003900000 */
[----:B------:R-:W3:Y:S02]  /*9e40*/  @!P0 SYNCS.PHASECHK.TRANS64 P0, [R83+URZ+0xd0], R4 ;  /* 0x0000d004530085a7 */ /* 0x000ee400080010ff */
[----:B---3--:R-:W-:Y:S05]  /*9e50*/  @!P0 BRA `(.L_x_141) ;  /* 0xfffffffc00f08947 */ /* 0x008fea000383ffff */
[----:B------:R-:W-:Y:S05]  /*9e60*/  BRA `(.L_x_140) ;  /* 0xffffffdc00247947 */ /* 0x000fea000383ffff */
.L_x_149:
[----:B--2---:R2:W3:Y:S02]  /*9e70*/  SYNCS.PHASECHK.TRANS64.TRYWAIT P0, [R88+URZ+0xd0], R3 ;  /* 0x0000d003580075a7 */ /* 0x0044e400080011ff */
[----:B---3--:R-:W-:Y:S05]  /*9e80*/  @!P0 NANOSLEEP.SYNCS 0x989680 ;  /* 0x009896800000895d */ /* 0x008fea0003900000 */
[----:B------:R-:W3:Y:S02]  /*9e90*/  @!P0 SYNCS.PHASECHK.TRANS64 P0, [R88+URZ+0xd0], R3 ;  /* 0x0000d003580085a7 */ /* 0x000ee400080010ff */
[----:B---3--:R-:W-:Y:S05]  /*9ea0*/  @!P0 BRA `(.L_x_149) ;  /* 0xfffffffc00f08947 */ /* 0x008fea000383ffff */
[----:B------:R-:W-:Y:S05]  /*9eb0*/  BRA `(.L_x_148) ;  /* 0xffffffe400407947 */ /* 0x000fea000383ffff */
        .weak           $__internal_0_$__cuda_sm10x_tcgen05_guardrail_trap_col_being_dealloced_not_returned_by_alloc
        .type           $__internal_0_$__cuda_sm10x_tcgen05_guardrail_trap_col_being_dealloced_not_returned_by_alloc,@function
        .size           $__internal_0_$__cuda_sm10x_tcgen05_guardrail_trap_col_being_dealloced_not_returned_by_alloc,($__internal_1_$__cuda_sm10x_tcgen05_guardrail_trap_phase_invalid_during_alloc - $__internal_0_$__cuda_sm10x_tcgen05_guardrail_trap_col_being_dealloced_not_returned_by_alloc)
$__internal_0_$__cuda_sm10x_tcgen05_guardrail_trap_col_being_dealloced_not_returned_by_alloc:
[----:B------:R-:W-:Y:S05]  /*9ec0*/  BPT.TRAP 0x1 ;  /* 0x000000040000795c */ /* 0x000fea0000300000 */
[----:B------:R-:W-:-:S04]  /*9ed0*/  HFMA2 R3, -RZ, RZ, 0, 0 ;  /* 0x00000000ff037431 */ /* 0x000fc800000001ff */
[----:B------:R-:W-:Y:S05]  /*9ee0*/  RET.REL.NODEC R2 `(_ZN7cutlass13device_kernelINS_4gemm6kernel13GemmUniversalIN4cute5tupleIJiiiiEEENS1_10collective13CollectiveMmaINS1_35MainloopSm100TmaUmmaWarpSpecializedILi13ELi2ELi4ENS5_IJNS4_1CILi2EEENSA_ILi1EEESC_EEEEENS5_IJNSA_ILi128EEESF_NSA_ILi64EEEEEENS_6half_tENS5_IJlSC_lEEESI_SJ_NS4_8TiledMMAINS4_8MMA_AtomIJNS4_26SM100_MMA_F16BF16_2x1SM_SSISI_SI_fLi128ELi128ELNS4_4UMMA5MajorE0ELSO_0ELNSN_7ScaleInE0ELSP_0EEEEEENS4_6LayoutINS5_IJSC_SC_SC_EEENS5_IJNSA_ILi0EEESU_SU_EEEEENS5_IJNS4_10UnderscoreESX_SX_EEEEENS4_18SM100_TMA_2SM_LOADENS4_14ComposedLayoutINS4_7SwizzleILi3ELi4ELi3EEENS4_18smem_ptr_flag_bitsILi16EEENSS_INS5_IJNSA_ILi8EEESG_EEENS5_IJSG_SC_EEEEEEEvNS4_8identityES10_S1A_vS1B_EENS_8epilogue10collective18CollectiveEpilogueINS1D_23Sm100TmaWarpSpecializedILi4ELi2ELi16ELb1ELb0EEEJNS5_IJSG_SF_SG_EEENS5_IJNSS_ISG_SC_EENSS_INS5_IJNSA_ILi16EEESB_EEENS5_IJSC_SG_EEEEEEEESI_SJ_SI_SJ_NS1D_6fusion15FusionCallbacksIS1H_NS1P_17LinearCombinationISI_fSI_fLNS_15FloatRoundStyleE2EEES1I_S1O_JEEENS4_5SM1004TMEM4LOAD26SM100_TMEM_LOAD_32dp32b16xENS4_13SM90_TMA_LOADENS11_INS12_ILi1ELi4ELi3EEES15_NSS_INS5_IJS16_S1K_EEENS5_IJS1K_SC_EEEEEEENS4_39AutoVectorizingCopyWithAssumedAlignmentILi128EEENS4_14SM90_TMA_STOREES24_S26_S26_EEEvvEEEEvNT_6ParamsE) ;  /* 0xffffff6002447950 */ /* 0x000fea0003c3ffff */
        .weak           $__internal_1_$__cuda_sm10x_tcgen05_guardrail_trap_phase_invalid_during_alloc
        .type           $__internal_1_$__cuda_sm10x_tcgen05_guardrail_trap_phase_invalid_during_alloc,@function
        .size           $__internal_1_$__cuda_sm10x_tcgen05_guardrail_trap_phase_invalid_during_alloc,($__internal_2_$__cuda_sm10x_tcgen05_guardrail_trap_unallocated_columns_being_dealloced - $__internal_1_$__cuda_sm10x_tcgen05_guardrail_trap_phase_invalid_during_alloc)
$__internal_1_$__cuda_sm10x_tcgen05_guardrail_trap_phase_invalid_during_alloc:
[----:B------:R-:W-:Y:S05]  /*9ef0*/  BPT.TRAP 0x1 ;  /* 0x000000040000795c */ /* 0x000fea0000300000 */
[----:B------:R-:W-:-:S04]  /*9f00*/  MOV R3, 0x0 ;  /* 0x0000000000037802 */ /* 0x000fc80000000f00 */
[----:B------:R-:W-:Y:S05]  /*9f10*/  RET.REL.NODEC R2 `(_ZN7cutlass13device_kernelINS_4gemm6kernel13GemmUniversalIN4cute5tupleIJiiiiEEENS1_10collective13CollectiveMmaINS1_35MainloopSm100TmaUmmaWarpSpecializedILi13ELi2ELi4ENS5_IJNS4_1CILi2EEENSA_ILi1EEESC_EEEEENS5_IJNSA_ILi128EEESF_NSA_ILi64EEEEEENS_6half_tENS5_IJlSC_lEEESI_SJ_NS4_8TiledMMAINS4_8MMA_AtomIJNS4_26SM100_MMA_F16BF16_2x1SM_SSISI_SI_fLi128ELi128ELNS4_4UMMA5MajorE0ELSO_0ELNSN_7ScaleInE0ELSP_0EEEEEENS4_6LayoutINS5_IJSC_SC_SC_EEENS5_IJNSA_ILi0EEESU_SU_EEEEENS5_IJNS4_10UnderscoreESX_SX_EEEEENS4_18SM100_TMA_2SM_LOADENS4_14ComposedLayoutINS4_7SwizzleILi3ELi4ELi3EEENS4_18smem_ptr_flag_bitsILi16EEENSS_INS5_IJNSA_ILi8EEESG_EEENS5_IJSG_SC_EEEEEEEvNS4_8identityES10_S1A_vS1B_EENS_8epilogue10collective18CollectiveEpilogueINS1D_23Sm100TmaWarpSpecializedILi4ELi2ELi16ELb1ELb0EEEJNS5_IJSG_SF_SG_EEENS5_IJNSS_ISG_SC_EENSS_INS5_IJNSA_ILi16EEESB_EEENS5_IJSC_SG_EEEEEEEESI_SJ_SI_SJ_NS1D_6fusion15FusionCallbacksIS1H_NS1P_17LinearCombinationISI_fSI_fLNS_15FloatRoundStyleE2EEES1I_S1O_JEEENS4_5SM1004TMEM4LOAD26SM100_TMEM_LOAD_32dp32b16xENS4_13SM90_TMA_LOADENS11_INS12_ILi1ELi4ELi3EEES15_NSS_INS5_IJS16_S1K_EEENS5_IJS1K_SC_EEEEEEENS4_39AutoVectorizingCopyWithAssumedAlignmentILi128EEENS4_14SM90_TMA_STOREES24_S26_S26_EEEvvEEEEvNT_6ParamsE) ;  /* 0xffffff6002387950 */ /* 0x000fea0003c3ffff */
        .weak           $__internal_2_$__cuda_sm10x_tcgen05_guardrail_trap_unallocated_columns_being_dealloced
        .type           $__internal_2_$__cuda_sm10x_tcgen05_guardrail_trap_unallocated_columns_being_dealloced,@function
        .size           $__internal_2_$__cuda_sm10x_tcgen05_guardrail_trap_unallocated_columns_being_dealloced,(.L_x_225 - $__internal_2_$__cuda_sm10x_tcgen05_guardrail_trap_unallocated_columns_being_dealloced)
$__internal_2_$__cuda_sm10x_tcgen05_guardrail_trap_unallocated_columns_being_dealloced:
[----:B------:R-:W-:Y:S05]  /*9f20*/  BPT.TRAP 0x1 ;  /* 0x000000040000795c */ /* 0x000fea0000300000 */
[----:B------:R-:W-:-:S04]  /*9f30*/  HFMA2 R3, -RZ, RZ, 0, 0 ;  /* 0x00000000ff037431 */ /* 0x000fc800000001ff */
[----:B------:R-:W-:Y:S05]  /*9f40*/  RET.REL.NODEC R2 `(_ZN7cutlass13device_kernelINS_4gemm6kernel13GemmUniversalIN4cute5tupleIJiiiiEEENS1_10collective13CollectiveMmaINS1_35MainloopSm100TmaUmmaWarpSpecializedILi13ELi2ELi4ENS5_IJNS4_1CILi2EEENSA_ILi1EEESC_EEEEENS5_IJNSA_ILi128EEESF_NSA_ILi64EEEEEENS_6half_tENS5_IJlSC_lEEESI_SJ_NS4_8TiledMMAINS4_8MMA_AtomIJNS4_26SM100_MMA_F16BF16_2x1SM_SSISI_SI_fLi128ELi128ELNS4_4UMMA5MajorE0ELSO_0ELNSN_7ScaleInE0ELSP_0EEEEEENS4_6LayoutINS5_IJSC_SC_SC_EEENS5_IJNSA_ILi0EEESU_SU_EEEEENS5_IJNS4_10UnderscoreESX_SX_EEEEENS4_18SM100_TMA_2SM_LOADENS4_14ComposedLayoutINS4_7SwizzleILi3ELi4ELi3EEENS4_18smem_ptr_flag_bitsILi16EEENSS_INS5_IJNSA_ILi8EEESG_EEENS5_IJSG_SC_EEEEEEEvNS4_8identityES10_S1A_vS1B_EENS_8epilogue10collective18CollectiveEpilogueINS1D_23Sm100TmaWarpSpecializedILi4ELi2ELi16ELb1ELb0EEEJNS5_IJSG_SF_SG_EEENS5_IJNSS_ISG_SC_EENSS_INS5_IJNSA_ILi16EEESB_EEENS5_IJSC_SG_EEEEEEEESI_SJ_SI_SJ_NS1D_6fusion15FusionCallbacksIS1H_NS1P_17LinearCombinationISI_fSI_fLNS_15FloatRoundStyleE2EEES1I_S1O_JEEENS4_5SM1004TMEM4LOAD26SM100_TMEM_LOAD_32dp32b16xENS4_13SM90_TMA_LOADENS11_INS12_ILi1ELi4ELi3EEES15_NSS_INS5_IJS16_S1K_EEENS5_IJS1K_SC_EEEEEEENS4_39AutoVectorizingCopyWithAssumedAlignmentILi128EEENS4_14SM90_TMA_STOREES24_S26_S26_EEEvvEEEEvNT_6ParamsE) ;  /* 0xffffff60022c7950 */ /* 0x000fea0003c3ffff */
.L_x_224:
[----:B------:R-:W-:-:S00]  /*9f50*/  BRA `(.L_x_224) ;  /* 0xfffffffc00fc7947 */ /* 0x000fc0000383ffff */
[----:B------:R-:W-:-:S00]  /*9f60*/  NOP ;  /* 0x0000000000007918 */ /* 0x000fc00000000000 */
        /* <DEDUP_REMOVED lines=9> */
.L_x_225:


//--------------------- .nv.global.init           --------------------------
	.section	.nv.global.init,"aw",@progbits
.nv.global.init:
	.type		$str$27,@object
	.size		$str$27,($str$28 - $str$27)
$str$27:
        /*0000*/ 	.byte	0x28, 0x61, 0x64, 0x64, 0x72, 0x65, 0x73, 0x73, 0x20, 0x26, 0x20, 0x6d, 0x61, 0x73, 0x6b, 0x29
        /*0010*/ 	.byte	0x20, 0x3d, 0x3d, 0x20, 0x30, 0x00
	.type		$str$28,@object
	.size		$str$28,($str$26 - $str$28)
$str$28:
        /*0016*/ 	.byte	0x2f, 0x74, 0x6d, 0x70, 0x2f, 0x63, 0x75, 0x74, 0x6c, 0x61, 0x73, 0x73, 0x5f, 0x73, 0x77, 0x65
        /*0026*/ 	.byte	0x65, 0x70, 0x5f, 0x73, 0x72, 0x63, 0x2f, 0x69, 0x6e, 0x63, 0x6c, 0x75, 0x64, 0x65, 0x2f, 0x63
        /*0036*/ 	.byte	0x75, 0x74, 0x65, 0x2f, 0x70, 0x6f, 0x69, 0x6e, 0x74, 0x65, 0x72, 0x5f, 0x66, 0x6c, 0x61, 0x67
        /*0046*/ 	.byte	0x67, 0x65, 0x64, 0x2e, 0x68, 0x70, 0x70, 0x00
	.type		$str$26,@object
	.size		$str$26,($str$25 - $str$26)
$str$26:
        /*004e*/ 	.byte	0x2f, 0x74, 0x6d, 0x70, 0x2f, 0x63, 0x75, 0x74, 0x6c, 0x61, 0x73, 0x73, 0x5f, 0x73, 0x77, 0x65
        /*005e*/ 	.byte	0x65, 0x70, 0x5f, 0x73, 0x72, 0x63, 0x2f, 0x69, 0x6e, 0x63, 0x6c, 0x75, 0x64, 0x65, 0x2f, 0x63
        /*006e*/ 	.byte	0x75, 0x74, 0x65, 0x2f, 0x61, 0x74, 0x6f, 0x6d, 0x2f, 0x63, 0x6f, 0x70, 0x79, 0x5f, 0x74, 0x72
        /*007e*/ 	.byte	0x61, 0x69, 0x74, 0x73, 0x5f, 0x73, 0x6d, 0x31, 0x30, 0x30, 0x2e, 0x68, 0x70, 0x70, 0x00
	.type		$str$25,@object
	.size		$str$25,(__unnamed_1 - $str$25)
$str$25:
        /*008d*/ 	.byte	0x28, 0x28, 0x75, 0x69, 0x6e, 0x74, 0x33, 0x32, 0x5f, 0x74, 0x28, 0x74, 0x68, 0x72, 0x65, 0x61
        /*009d*/ 	.byte	0x64, 0x49, 0x64, 0x78, 0x2e, 0x78, 0x29, 0x20, 0x2f, 0x20, 0x33, 0x32, 0x29, 0x20, 0x25, 0x20
        /*00ad*/ 	.byte	0x34, 0x29, 0x20, 0x3d, 0x3d, 0x20, 0x28, 0x28, 0x28, 0x74, 0x6d, 0x65, 0x6d, 0x5f, 0x61, 0x64
        /*00bd*/ 	.byte	0x64, 0x72, 0x20, 0x3e, 0x3e, 0x20, 0x31, 0x36, 0x29, 0x20, 0x2f, 0x20, 0x33, 0x32, 0x29, 0x20
        /*00cd*/ 	.byte	0x25, 0x20, 0x34, 0x29, 0x00
	.type		__unnamed_1,@object
	.size		__unnamed_1,(__unnamed_2 - __unnamed_1)
__unnamed_1:
        /*00d2*/ 	.byte	0x61, 0x75, 0x74, 0x6f, 0x20, 0x63, 0x75, 0x74, 0x65, 0x3a, 0x3a, 0x61, 0x73, 0x5f, 0x70, 0x6f
        /* <DEDUP_REMOVED lines=24> */
        /*0262*/ 	.byte	0x34, 0x38, 0x3e, 0x3e, 0x3e, 0x3e, 0x5d, 0x00
	.type		__unnamed_2,@object
	.size		__unnamed_2,(.L_2 - __unnamed_2)
__unnamed_2:
        /* <DEDUP_REMOVED lines=40> */
        /*04ea*/ 	.byte	0x3a, 0x3a, 0x43, 0x3c, 0x30, 0x3e, 0x3e, 0x3e, 0x3e, 0x5d, 0x00
.L_2:


//--------------------- .nv.shared._ZN7cutlass13device_kernelINS_4gemm6kernel13GemmUniversalIN4cute5tupleIJiiiiEEENS1_10collective13CollectiveMmaINS1_35MainloopSm100TmaUmmaWarpSpecializedILi13ELi2ELi4ENS5_IJNS4_1CILi2EEENSA_ILi1EEESC_EEEEENS5_IJNSA_ILi128EEESF_NSA_ILi64EEEEEENS_6half_tENS5_IJlSC_lEEESI_SJ_NS4_8TiledMMAINS4_8MMA_AtomIJNS4_26SM100_MMA_F16BF16_2x1SM_SSISI_SI_fLi128ELi128ELNS4_4UMMA5MajorE0ELSO_0ELNSN_7ScaleInE0ELSP_0EEEEEENS4_6LayoutINS5_IJSC_SC_SC_EEENS5_IJNSA_ILi0EEESU_SU_EEEEENS5_IJNS4_10UnderscoreESX_SX_EEEEENS4_18SM100_TMA_2SM_LOADENS4_14ComposedLayoutINS4_7SwizzleILi3ELi4ELi3EEENS4_18smem_ptr_flag_bitsILi16EEENSS_INS5_IJNSA_ILi8EEESG_EEENS5_IJSG_SC_EEEEEEEvNS4_8identityES10_S1A_vS1B_EENS_8epilogue10collective18CollectiveEpilogueINS1D_23Sm100TmaWarpSpecializedILi4ELi2ELi16ELb1ELb0EEEJNS5_IJSG_SF_SG_EEENS5_IJNSS_ISG_SC_EENSS_INS5_IJNSA_ILi16EEESB_EEENS5_IJSC_SG_EEEEEEEESI_SJ_SI_SJ_NS1D_6fusion15FusionCallbacksIS1H_NS1P_17LinearCombinationISI_fSI_fLNS_15FloatRoundStyleE2EEES1I_S1O_JEEENS4_5SM1004TMEM4LOAD26SM100_TMEM_LOAD_32dp32b16xENS4_13SM90_TMA_LOADENS11_INS12_ILi1ELi4ELi3EEES15_NSS_INS5_IJS16_S1K_EEENS5_IJS1K_SC_EEEEEEENS4_39AutoVectorizingCopyWithAssumedAlignmentILi128EEENS4_14SM90_TMA_STOREES24_S26_S26_EEEvvEEEEvNT_6ParamsE --------------------------
	.section	.nv.shared._ZN7cutlass13device_kernelINS_4gemm6kernel13GemmUniversalIN4cute5tupleIJiiiiEEENS1_10collective13CollectiveMmaINS1_35MainloopSm100TmaUmmaWarpSpecializedILi13ELi2ELi4ENS5_IJNS4_1CILi2EEENSA_ILi1EEESC_EEEEENS5_IJNSA_ILi128EEESF_NSA_ILi64EEEEEENS_6half_tENS5_IJlSC_lEEESI_SJ_NS4_8TiledMMAINS4_8MMA_AtomIJNS4_26SM100_MMA_F16BF16_2x1SM_SSISI_SI_fLi128ELi128ELNS4_4UMMA5MajorE0ELSO_0ELNSN_7ScaleInE0ELSP_0EEEEEENS4_6LayoutINS5_IJSC_SC_SC_EEENS5_IJNSA_ILi0EEESU_SU_EEEEENS5_IJNS4_10UnderscoreESX_SX_EEEEENS4_18SM100_TMA_2SM_LOADENS4_14ComposedLayoutINS4_7SwizzleILi3ELi4ELi3EEENS4_18smem_ptr_flag_bitsILi16EEENSS_INS5_IJNSA_ILi8EEESG_EEENS5_IJSG_SC_EEEEEEEvNS4_8identityES10_S1A_vS1B_EENS_8epilogue10collective18CollectiveEpilogueINS1D_23Sm100TmaWarpSpecializedILi4ELi2ELi16ELb1ELb0EEEJNS5_IJSG_SF_SG_EEENS5_IJNSS_ISG_SC_EENSS_INS5_IJNSA_ILi16EEESB_EEENS5_IJSC_SG_EEEEEEEESI_SJ_SI_SJ_NS1D_6fusion15FusionCallbacksIS1H_NS1P_17LinearCombinationISI_fSI_fLNS_15FloatRoundStyleE2EEES1I_S1O_JEEENS4_5SM1004TMEM4LOAD26SM100_TMEM_LOAD_32dp32b16xENS4_13SM90_TMA_LOADENS11_INS12_ILi1ELi4ELi3EEES15_NSS_INS5_IJS16_S1K_EEENS5_IJS1K_SC_EEEEEEENS4_39AutoVectorizingCopyWithAssumedAlignmentILi128EEENS4_14SM90_TMA_STOREES24_S26_S26_EEEvvEEEEvNT_6ParamsE,"aw",@nobits
	.sectionflags	@""
	.align	16
	.zero		1024


//--------------------- .nv.shared.reserved.0     --------------------------
	.section	.nv.shared.reserved.0,"aw",@nobits
	.weak		__nv_reservedSMEM_offset_0_alias
	.size		__nv_reservedSMEM_offset_0_alias, 0, 64
	.other		__nv_reservedSMEM_offset_0_alias,@"STO_CUDA_RESERVED_SHARED STV_DEFAULT"
__nv_reservedSMEM_offset_0_alias:
	.zero		0
.nv.shared.reserved.0:
	.zero		64
	.weak		__nv_reservedSMEM_tcgen05_partition
	.type		__nv_reservedSMEM_tcgen05_partition,@object
	.size		__nv_reservedSMEM_tcgen05_partition,(.L_0 - __nv_reservedSMEM_tcgen05_partition)
__nv_reservedSMEM_tcgen05_partition:
	.zero		32
.L_0:


//--------------------- .nv.global                --------------------------
	.section	.nv.global,"aw",@nobits
.nv.global:
	.type		_ZN39_INTERNAL_b2b3e224_4_k_cu_141f55df_40624cute1_E,@object
	.size		_ZN39_INTERNAL_b2b3e224_4_k_cu_141f55df_40624cute1_E,(_ZN39_INTERNAL_b2b3e224_4_k_cu_141f55df_40624cuda3std3__45__cpo6cbeginE - _ZN39_INTERNAL_b2b3e224_4_k_cu_141f55df_40624cute1_E)
_ZN39_INTERNAL_b2b3e224_4_k_cu_141f55df_40624cute1_E:
	.zero		1
	.type		_ZN39_INTERNAL_b2b3e224_4_k_cu_141f55df_40624cuda3std3__45__cpo6cbeginE,@object
	.size		_ZN39_INTERNAL_b2b3e224_4_k_cu_141f55df_40624cuda3std3__45__cpo6cbeginE,(_ZN39_INTERNAL_b2b3e224_4_k_cu_141f55df_40624cuda3std3__48in_placeE - _ZN39_INTERNAL_b2b3e224_4_k_cu_141f55df_40624cuda3std3__45__cpo6cbeginE)
_ZN39_INTERNAL_b2b3e224_4_k_cu_141f55df_40624cuda3std3__45__cpo6cbeginE:
	.zero		1
	.type		_ZN39_INTERNAL_b2b3e224_4_k_cu_141f55df_40624cuda3std3__48in_placeE,@object
	.size		_ZN39_INTERNAL_b2b3e224_4_k_cu_141f55df_40624cuda3std3__48in_placeE,(_ZN39_INTERNAL_b2b3e224_4_k_cu_141f55df_40624cuda3std6ranges3__45__cpo9iter_moveE - _ZN39_INTERNAL_b2b3e224_4_k_cu_141f55df_40624cuda3std3__48in_placeE)
_ZN39_INTERNAL_b2b3e224_4_k_cu_141f55df_40624cuda3std3__48in_placeE:
	.zero		1
	.type		_ZN39_INTERNAL_b2b3e224_4_k_cu_141f55df_40624cuda3std6ranges3__45__cpo9iter_moveE,@object
	.size		_ZN39_INTERNAL_b2b3e224_4_k_cu_141f55df_40624cuda3std6ranges3__45__cpo9iter_moveE,(_ZN39_INTERNAL_b2b3e224_4_k_cu_141f55df_40624cuda3std3__45__cpo5beginE - _ZN39_INTERNAL_b2b3e224_4_k_cu_141f55df_40624cuda3std6ranges3__45__cpo9iter_moveE)
_ZN39_INTERNAL_b2b3e224_4_k_cu_141f55df_40624cuda3std6ranges3__45__cpo9iter_moveE:
	.zero		1
	.type		_ZN39_INTERNAL_b2b3e224_4_k_cu_141f55df_40624cuda3std3__45__cpo5beginE,@object
	.size		_ZN39_INTERNAL_b2b3e224_4_k_cu_141f55df_40624cuda3std3__45__cpo5beginE,(_ZN39_INTERNAL_b2b3e224_4_k_cu_141f55df_40624cuda3std3__441_GLOBAL__N__b2b3e224_4_k_cu_141f55df_40626ignoreE - _ZN39_INTERNAL_b2b3e224_4_k_cu_141f55df_40624cuda3std3__45__cpo5beginE)
_ZN39_INTERNAL_b2b3e224_4_k_cu_141f55df_40624cuda3std3__45__cpo5beginE:
	.zero		1
	.type		_ZN39_INTERNAL_b2b3e224_4_k_cu_141f55df_40624cuda3std3__441_GLOBAL__N__b2b3e224_4_k_cu_141f55df_40626ignoreE,@object
	.size		_ZN39_INTERNAL_b2b3e224_4_k_cu_141f55df_40624cuda3std3__441_GLOBAL__N__b2b3e224_4_k_cu_141f55df_40626ignoreE,(_ZN39_INTERNAL_b2b3e224_4_k_cu_141f55df_40624cute7productE - _ZN39_INTERNAL_b2b3e224_4_k_cu_141f55df_40624cuda3std3__441_GLOBAL__N__b2b3e224_4_k_cu_141f55df_40626ignoreE)
_ZN39_INTERNAL_b2b3e224_4_k_cu_141f55df_40624cuda3std3__441_GLOBAL__N__b2b3e224_4_k_cu_141f55df_40626ignoreE:
	.zero		1
	.type		_ZN39_INTERNAL_b2b3e224_4_k_cu_141f55df_40624cute7productE,@object
	.size		_ZN39_INTERNAL_b2b3e224_4_k_cu_141f55df_40624cute7productE,(_ZN39_INTERNAL_b2b3e224_4_k_cu_141f55df_40624cuda3std3__45__cpo3endE - _ZN39_INTERNAL_b2b3e224_4_k_cu_141f55df_40624cute7productE)
_ZN39_INTERNAL_b2b3e224_4_k_cu_141f55df_40624cute7productE:
	.zero		1
	.type		_ZN39_INTERNAL_b2b3e224_4_k_cu_141f55df_40624cuda3std3__45__cpo3endE,@object
	.size		_ZN39_INTERNAL_b2b3e224_4_k_cu_141f55df_40624cuda3std3__45__cpo3endE,(_ZN39_INTERNAL_b2b3e224_4_k_cu_141f55df_40624cuda3std3__419piecewise_constructE - _ZN39_INTERNAL_b2b3e224_4_k_cu_141f55df_40624cuda3std3__45__cpo3endE)
_ZN39_INTERNAL_b2b3e224_4_k_cu_141f55df_40624cuda3std3__45__cpo3endE:
	.zero		1
	.type		_ZN39_INTERNAL_b2b3e224_4_k_cu_141f55df_40624cuda3std3__419piecewise_constructE,@object
	.size		_ZN39_INTERNAL_b2b3e224_4_k_cu_141f55df_40624cuda3std3__419piecewise_constructE,(_ZN39_INTERNAL_b2b3e224_4_k_cu_141f55df_40624cuda3std3__45__cpo4cendE - _ZN39_INTERNAL_b2b3e224_4_k_cu_141f55df_40624cuda3std3__419piecewise_constructE)
_ZN39_INTERNAL_b2b3e224_4_k_cu_141f55df_40624cuda3std3__419piecewise_constructE:
	.zero		1
	.type		_ZN39_INTERNAL_b2b3e224_4_k_cu_141f55df_40624cuda3std3__45__cpo4cendE,@object
	.size		_ZN39_INTERNAL_b2b3e224_4_k_cu_141f55df_40624cuda3std3__45__cpo4cendE,(_ZN39_INTERNAL_b2b3e224_4_k_cu_141f55df_40624cuda3std6ranges3__45__cpo4swapE - _ZN39_INTERNAL_b2b3e224_4_k_cu_141f55df_40624cuda3std3__45__cpo4cendE)
_ZN39_INTERNAL_b2b3e224_4_k_cu_141f55df_40624cuda3std3__45__cpo4cendE:
	.zero		1
	.type		_ZN39_INTERNAL_b2b3e224_4_k_cu_141f55df_40624cuda3std6ranges3__45__cpo4swapE,@object
	.size		_ZN39_INTERNAL_b2b3e224_4_k_cu_141f55df_40624cuda3std6ranges3__45__cpo4swapE,(.L_10 - _ZN39_INTERNAL_b2b3e224_4_k_cu_141f55df_40624cuda3std6ranges3__45__cpo4swapE)
_ZN39_INTERNAL_b2b3e224_4_k_cu_141f55df_40624cuda3std6ranges3__45__cpo4swapE:
	.zero		1
.L_10:


//--------------------- .nv.constant0._ZN7cutlass13device_kernelINS_4gemm6kernel13GemmUniversalIN4cute5tupleIJiiiiEEENS1_10collective13CollectiveMmaINS1_35MainloopSm100TmaUmmaWarpSpecializedILi13ELi2ELi4ENS5_IJNS4_1CILi2EEENSA_ILi1EEESC_EEEEENS5_IJNSA_ILi128EEESF_NSA_ILi64EEEEEENS_6half_tENS5_IJlSC_lEEESI_SJ_NS4_8TiledMMAINS4_8MMA_AtomIJNS4_26SM100_MMA_F16BF16_2x1SM_SSISI_SI_fLi128ELi128ELNS4_4UMMA5MajorE0ELSO_0ELNSN_7ScaleInE0ELSP_0EEEEEENS4_6LayoutINS5_IJSC_SC_SC_EEENS5_IJNSA_ILi0EEESU_SU_EEEEENS5_IJNS4_10UnderscoreESX_SX_EEEEENS4_18SM100_TMA_2SM_LOADENS4_14ComposedLayoutINS4_7SwizzleILi3ELi4ELi3EEENS4_18smem_ptr_flag_bitsILi16EEENSS_INS5_IJNSA_ILi8EEESG_EEENS5_IJSG_SC_EEEEEEEvNS4_8identityES10_S1A_vS1B_EENS_8epilogue10collective18CollectiveEpilogueINS1D_23Sm100TmaWarpSpecializedILi4ELi2ELi16ELb1ELb0EEEJNS5_IJSG_SF_SG_EEENS5_IJNSS_ISG_SC_EENSS_INS5_IJNSA_ILi16EEESB_EEENS5_IJSC_SG_EEEEEEEESI_SJ_SI_SJ_NS1D_6fusion15FusionCallbacksIS1H_NS1P_17LinearCombinationISI_fSI_fLNS_15FloatRoundStyleE2EEES1I_S1O_JEEENS4_5SM1004TMEM4LOAD26SM100_TMEM_LOAD_32dp32b16xENS4_13SM90_TMA_LOADENS11_INS12_ILi1ELi4ELi3EEES15_NSS_INS5_IJS16_S1K_EEENS5_IJS1K_SC_EEEEEEENS4_39AutoVectorizingCopyWithAssumedAlignmentILi128EEENS4_14SM90_TMA_STOREES24_S26_S26_EEEvvEEEEvNT_6ParamsE --------------------------
	.section	.nv.constant0._ZN7cutlass13device_kernelINS_4gemm6kernel13GemmUniversalIN4cute5tupleIJiiiiEEENS1_10collective13CollectiveMmaINS1_35MainloopSm100TmaUmmaWarpSpecializedILi13ELi2ELi4ENS5_IJNS4_1CILi2EEENSA_ILi1EEESC_EEEEENS5_IJNSA_ILi128EEESF_NSA_ILi64EEEEEENS_6half_tENS5_IJlSC_lEEESI_SJ_NS4_8TiledMMAINS4_8MMA_AtomIJNS4_26SM100_MMA_F16BF16_2x1SM_SSISI_SI_fLi128ELi128ELNS4_4UMMA5MajorE0ELSO_0ELNSN_7ScaleInE0ELSP_0EEEEEENS4_6LayoutINS5_IJSC_SC_SC_EEENS5_IJNSA_ILi0EEESU_SU_EEEEENS5_IJNS4_10UnderscoreESX_SX_EEEEENS4_18SM100_TMA_2SM_LOADENS4_14ComposedLayoutINS4_7SwizzleILi3ELi4ELi3EEENS4_18smem_ptr_flag_bitsILi16EEENSS_INS5_IJNSA_ILi8EEESG_EEENS5_IJSG_SC_EEEEEEEvNS4_8identityES10_S1A_vS1B_EENS_8epilogue10collective18CollectiveEpilogueINS1D_23Sm100TmaWarpSpecializedILi4ELi2ELi16ELb1ELb0EEEJNS5_IJSG_SF_SG_EEENS5_IJNSS_ISG_SC_EENSS_INS5_IJNSA_ILi16EEESB_EEENS5_IJSC_SG_EEEEEEEESI_SJ_SI_SJ_NS1D_6fusion15FusionCallbacksIS1H_NS1P_17LinearCombinationISI_fSI_fLNS_15FloatRoundStyleE2EEES1I_S1O_JEEENS4_5SM1004TMEM4LOAD26SM100_TMEM_LOAD_32dp32b16xENS4_13SM90_TMA_LOADENS11_INS12_ILi1ELi4ELi3EEES15_NSS_INS5_IJS16_S1K_EEENS5_IJS1K_SC_EEEEEEENS4_39AutoVectorizingCopyWithAssumedAlignmentILi128EEENS4_14SM90_TMA_STOREES24_S26_S26_EEEvvEEEEvNT_6ParamsE,"a",@progbits
	.sectionflags	@""
	.align	4
.nv.constant0._ZN7cutlass13device_kernelINS_4gemm6kernel13GemmUniversalIN4cute5tupleIJiiiiEEENS1_10collective13CollectiveMmaINS1_35MainloopSm100TmaUmmaWarpSpecializedILi13ELi2ELi4ENS5_IJNS4_1CILi2EEENSA_ILi1EEESC_EEEEENS5_IJNSA_ILi128EEESF_NSA_ILi64EEEEEENS_6half_tENS5_IJlSC_lEEESI_SJ_NS4_8TiledMMAINS4_8MMA_AtomIJNS4_26SM100_MMA_F16BF16_2x1SM_SSISI_SI_fLi128ELi128ELNS4_4UMMA5MajorE0ELSO_0ELNSN_7ScaleInE0ELSP_0EEEEEENS4_6LayoutINS5_IJSC_SC_SC_EEENS5_IJNSA_ILi0EEESU_SU_EEEEENS5_IJNS4_10UnderscoreESX_SX_EEEEENS4_18SM100_TMA_2SM_LOADENS4_14ComposedLayoutINS4_7SwizzleILi3ELi4ELi3EEENS4_18smem_ptr_flag_bitsILi16EEENSS_INS5_IJNSA_ILi8EEESG_EEENS5_IJSG_SC_EEEEEEEvNS4_8identityES10_S1A_vS1B_EENS_8epilogue10collective18CollectiveEpilogueINS1D_23Sm100TmaWarpSpecializedILi4ELi2ELi16ELb1ELb0EEEJNS5_IJSG_SF_SG_EEENS5_IJNSS_ISG_SC_EENSS_INS5_IJNSA_ILi16EEESB_EEENS5_IJSC_SG_EEEEEEEESI_SJ_SI_SJ_NS1D_6fusion15FusionCallbacksIS1H_NS1P_17LinearCombinationISI_fSI_fLNS_15FloatRoundStyleE2EEES1I_S1O_JEEENS4_5SM1004TMEM4LOAD26SM100_TMEM_LOAD_32dp32b16xENS4_13SM90_TMA_LOADENS11_INS12_ILi1ELi4ELi3EEES15_NSS_INS5_IJS16_S1K_EEENS5_IJS1K_SC_EEEEEEENS4_39AutoVectorizingCopyWithAssumedAlignmentILi128EEENS4_14SM90_TMA_STOREES24_S26_S26_EEEvvEEEEvNT_6ParamsE:
	.zero		2944


//--------------------- SYMBOLS --------------------------

	.type		.nv.reservedSmem.offset0,@object
	.size		.nv.reservedSmem.offset0,0x4
	.type		.nv.reservedSmem.cap,@object
	.size		.nv.reservedSmem.cap,0x4
	.type		__assertfail,@function
